	.target	sm_90a

	.elftype	@"ET_EXEC"


//--------------------- .note.nv.tkinfo           --------------------------
	.section	.note.nv.tkinfo,"",@"SHT_NOTE"
	.sectionflags	@"SHF_NOTE_NV_TKINFO"
	.tkinfo
        /*0018*/ 	.word	0x00000002
        /*0030*/ 	.string	""
        /*0030*/ 	.string	"ptxas"
        /*0030*/ 	.string	"Cuda compilation tools, release 13.0, V13.0.88"
        /*0030*/ 	.string	"Build cuda_13.0.r13.0/compiler.36424714_0"
        /*0030*/ 	.string	"-arch sm_90a -m 64 "



//--------------------- .note.nv.cuinfo           --------------------------
	.section	.note.nv.cuinfo,"",@"SHT_NOTE"
	.sectionflags	@"SHF_NOTE_NV_CUINFO"
        /*0018*/ 	.short	0x0002
        /*001a*/ 	.short	0x005a
        /*001c*/ 	.short	0x0082
	.zero		2


//--------------------- .nv.info                  --------------------------
	.section	.nv.info,"",@"SHT_CUDA_INFO"
	.align	4


	//----- nvinfo : EIATTR_REGCOUNT
	.align		4
        /*0000*/ 	.byte	0x04, 0x2f
        /*0002*/ 	.short	(.L_15 - .L_14)
	.align		4
.L_14:
        /*0004*/ 	.word	index@(_ZN7cutlass13device_kernelINS_4gemm6kernel13GemmUniversalIN4cute5tupleIJiiiiEEENS1_10collective13CollectiveMmaINS1_34MainloopSm90TmaGmmaWarpSpecializedILi2ENS5_IJNS4_1CILi1EEESB_SB_EEENS1_32KernelTmaWarpSpecializedPingpongEEENS5_IJNSA_ILi64EEENSA_ILi128EEESG_EEEfNS5_IJlSB_lEEEfSI_NS4_8TiledMMAINS4_8MMA_AtomIJNS4_4SM904GMMA30MMA_64x128x8_F32TF32TF32_SS_TNILNSM_7ScaleInE1ELSO_1EEEEEENS4_6LayoutISC_NS5_IJNSA_ILi0EEESS_SS_EEEEENS5_IJNS4_10UnderscoreESV_SV_EEEEENS4_13SM90_TMA_LOADENS4_14ComposedLayoutINS4_7SwizzleILi3ELi4ELi3EEENS4_18smem_ptr_flag_bitsILi32EEENSR_INS5_IJNSA_ILi8EEENSA_ILi32EEEEEENS5_IJS15_SB_EEEEEEEvNS4_8identityESY_S19_vS1A_EENS_8epilogue10collective6detail29Sm90TmaWarpSpecializedAdapterINS1D_15DefaultEpilogueIfSI_SI_NS1C_6thread17LinearCombinationIfLi1EffLNS1H_9ScaleType4KindE0ELNS_15FloatRoundStyleE2EfEENS1_15EpilogueDefaultEEEEEvvEEEEvNT_6ParamsE)
        /*0008*/ 	.word	0x000000a8


	//----- nvinfo : EIATTR_FRAME_SIZE
	.align		4
.L_15:
        /*000c*/ 	.byte	0x04, 0x11
        /*000e*/ 	.short	(.L_17 - .L_16)
	.align		4
.L_16:
        /*0010*/ 	.word	index@(_ZN7cutlass13device_kernelINS_4gemm6kernel13GemmUniversalIN4cute5tupleIJiiiiEEENS1_10collective13CollectiveMmaINS1_34MainloopSm90TmaGmmaWarpSpecializedILi2ENS5_IJNS4_1CILi1EEESB_SB_EEENS1_32KernelTmaWarpSpecializedPingpongEEENS5_IJNSA_ILi64EEENSA_ILi128EEESG_EEEfNS5_IJlSB_lEEEfSI_NS4_8TiledMMAINS4_8MMA_AtomIJNS4_4SM904GMMA30MMA_64x128x8_F32TF32TF32_SS_TNILNSM_7ScaleInE1ELSO_1EEEEEENS4_6LayoutISC_NS5_IJNSA_ILi0EEESS_SS_EEEEENS5_IJNS4_10UnderscoreESV_SV_EEEEENS4_13SM90_TMA_LOADENS4_14ComposedLayoutINS4_7SwizzleILi3ELi4ELi3EEENS4_18smem_ptr_flag_bitsILi32EEENSR_INS5_IJNSA_ILi8EEENSA_ILi32EEEEEENS5_IJS15_SB_EEEEEEEvNS4_8identityESY_S19_vS1A_EENS_8epilogue10collective6detail29Sm90TmaWarpSpecializedAdapterINS1D_15DefaultEpilogueIfSI_SI_NS1C_6thread17LinearCombinationIfLi1EffLNS1H_9ScaleType4KindE0ELNS_15FloatRoundStyleE2EfEENS1_15EpilogueDefaultEEEEEvvEEEEvNT_6ParamsE)
        /*0014*/ 	.word	0x00000000


	//----- nvinfo : EIATTR_MIN_STACK_SIZE
	.align		4
.L_17:
        /*0018*/ 	.byte	0x04, 0x12
        /*001a*/ 	.short	(.L_19 - .L_18)
	.align		4
.L_18:
        /*001c*/ 	.word	index@(_ZN7cutlass13device_kernelINS_4gemm6kernel13GemmUniversalIN4cute5tupleIJiiiiEEENS1_10collective13CollectiveMmaINS1_34MainloopSm90TmaGmmaWarpSpecializedILi2ENS5_IJNS4_1CILi1EEESB_SB_EEENS1_32KernelTmaWarpSpecializedPingpongEEENS5_IJNSA_ILi64EEENSA_ILi128EEESG_EEEfNS5_IJlSB_lEEEfSI_NS4_8TiledMMAINS4_8MMA_AtomIJNS4_4SM904GMMA30MMA_64x128x8_F32TF32TF32_SS_TNILNSM_7ScaleInE1ELSO_1EEEEEENS4_6LayoutISC_NS5_IJNSA_ILi0EEESS_SS_EEEEENS5_IJNS4_10UnderscoreESV_SV_EEEEENS4_13SM90_TMA_LOADENS4_14ComposedLayoutINS4_7SwizzleILi3ELi4ELi3EEENS4_18smem_ptr_flag_bitsILi32EEENSR_INS5_IJNSA_ILi8EEENSA_ILi32EEEEEENS5_IJS15_SB_EEEEEEEvNS4_8identityESY_S19_vS1A_EENS_8epilogue10collective6detail29Sm90TmaWarpSpecializedAdapterINS1D_15DefaultEpilogueIfSI_SI_NS1C_6thread17LinearCombinationIfLi1EffLNS1H_9ScaleType4KindE0ELNS_15FloatRoundStyleE2EfEENS1_15EpilogueDefaultEEEEEvvEEEEvNT_6ParamsE)
        /*0020*/ 	.word	0x00000000
.L_19:


//--------------------- .nv.compat                --------------------------
	.section	.nv.compat,"",@"SHT_CUDA_COMPAT_INFO"
	.align	4
        /*0000*/ 	.byte	0x02, 0x09, 0x01, 0x00, 0x02, 0x02, 0x04, 0x00, 0x02, 0x05, 0x05, 0x00, 0x03, 0x07, 0x01, 0x01
        /*0010*/ 	.byte	0x02, 0x03, 0x01, 0x00, 0x02, 0x06, 0x01, 0x00, 0x04, 0x0b, 0x08, 0x00, 0x00, 0x00, 0x00, 0x00
        /*0020*/ 	.byte	0x00, 0x00, 0x00, 0x00


//--------------------- .nv.info._ZN7cutlass13device_kernelINS_4gemm6kernel13GemmUniversalIN4cute5tupleIJiiiiEEENS1_10collective13CollectiveMmaINS1_34MainloopSm90TmaGmmaWarpSpecializedILi2ENS5_IJNS4_1CILi1EEESB_SB_EEENS1_32KernelTmaWarpSpecializedPingpongEEENS5_IJNSA_ILi64EEENSA_ILi128EEESG_EEEfNS5_IJlSB_lEEEfSI_NS4_8TiledMMAINS4_8MMA_AtomIJNS4_4SM904GMMA30MMA_64x128x8_F32TF32TF32_SS_TNILNSM_7ScaleInE1ELSO_1EEEEEENS4_6LayoutISC_NS5_IJNSA_ILi0EEESS_SS_EEEEENS5_IJNS4_10UnderscoreESV_SV_EEEEENS4_13SM90_TMA_LOADENS4_14ComposedLayoutINS4_7SwizzleILi3ELi4ELi3EEENS4_18smem_ptr_flag_bitsILi32EEENSR_INS5_IJNSA_ILi8EEENSA_ILi32EEEEEENS5_IJS15_SB_EEEEEEEvNS4_8identityESY_S19_vS1A_EENS_8epilogue10collective6detail29Sm90TmaWarpSpecializedAdapterINS1D_15DefaultEpilogueIfSI_SI_NS1C_6thread17LinearCombinationIfLi1EffLNS1H_9ScaleType4KindE0ELNS_15FloatRoundStyleE2EfEENS1_15EpilogueDefaultEEEEEvvEEEEvNT_6ParamsE --------------------------
	.section	.nv.info._ZN7cutlass13device_kernelINS_4gemm6kernel13GemmUniversalIN4cute5tupleIJiiiiEEENS1_10collective13CollectiveMmaINS1_34MainloopSm90TmaGmmaWarpSpecializedILi2ENS5_IJNS4_1CILi1EEESB_SB_EEENS1_32KernelTmaWarpSpecializedPingpongEEENS5_IJNSA_ILi64EEENSA_ILi128EEESG_EEEfNS5_IJlSB_lEEEfSI_NS4_8TiledMMAINS4_8MMA_AtomIJNS4_4SM904GMMA30MMA_64x128x8_F32TF32TF32_SS_TNILNSM_7ScaleInE1ELSO_1EEEEEENS4_6LayoutISC_NS5_IJNSA_ILi0EEESS_SS_EEEEENS5_IJNS4_10UnderscoreESV_SV_EEEEENS4_13SM90_TMA_LOADENS4_14ComposedLayoutINS4_7SwizzleILi3ELi4ELi3EEENS4_18smem_ptr_flag_bitsILi32EEENSR_INS5_IJNSA_ILi8EEENSA_ILi32EEEEEENS5_IJS15_SB_EEEEEEEvNS4_8identityESY_S19_vS1A_EENS_8epilogue10collective6detail29Sm90TmaWarpSpecializedAdapterINS1D_15DefaultEpilogueIfSI_SI_NS1C_6thread17LinearCombinationIfLi1EffLNS1H_9ScaleType4KindE0ELNS_15FloatRoundStyleE2EfEENS1_15EpilogueDefaultEEEEEvvEEEEvNT_6ParamsE,"",@"SHT_CUDA_INFO"
	.sectionflags	@""
	.align	4


	//----- nvinfo : EIATTR_CUDA_API_VERSION
	.align		4
        /*0000*/ 	.byte	0x04, 0x37
        /*0002*/ 	.short	(.L_21 - .L_20)
.L_20:
        /*0004*/ 	.word	0x00000082


	//----- nvinfo : EIATTR_KPARAM_INFO
	.align		4
.L_21:
        /*0008*/ 	.byte	0x04, 0x17
        /*000a*/ 	.short	(.L_23 - .L_22)
.L_22:
        /*000c*/ 	.word	0x00000000
        /*0010*/ 	.short	0x0000
        /*0012*/ 	.short	0x0070
        /*0014*/ 	.byte	0x00, 0xf0, 0x01, 0x10


	//----- nvinfo : EIATTR_SPARSE_MMA_MASK
	.align		4
.L_23:
        /*0018*/ 	.byte	0x03, 0x50
        /*001a*/ 	.short	0x0000


	//----- nvinfo : EIATTR_MAXREG_COUNT
	.align		4
        /*001c*/ 	.byte	0x03, 0x1b
        /*001e*/ 	.short	0x00a8


	//----- nvinfo : EIATTR_NUM_BARRIERS
	.align		4
        /*0020*/ 	.byte	0x02, 0x4c
        /*0022*/ 	.byte	0x01
	.zero		1


	//----- nvinfo : EIATTR_EXTERNS
	.align		4
        /*0024*/ 	.byte	0x04, 0x0f
        /*0026*/ 	.short	(.L_25 - .L_24)


	//   ....[0]....
	.align		4
.L_24:
        /*0028*/ 	.word	index@(__assertfail)


	//----- nvinfo : EIATTR_MERCURY_ISA_VERSION
	.align		4
.L_25:
        /*002c*/ 	.byte	0x03, 0x5f
        /*002e*/ 	.short	0x0101


	//----- nvinfo : EIATTR_INT_WARP_WIDE_INSTR_OFFSETS
	.align		4
        /*0030*/ 	.byte	0x04, 0x31
        /*0032*/ 	.short	(.L_27 - .L_26)


	//   ....[0]....
.L_26:
        /*0034*/ 	.word	0x00000430


	//   ....[1]....
        /*0038*/ 	.word	0x00000450


	//   ....[2]....
        /*003c*/ 	.word	0x000004d0


	//   ....[3]....
        /*0040*/ 	.word	0x000004e0


	//   ....[4]....
        /*0044*/ 	.word	0x000004f0


	//   ....[5]....
        /*0048*/ 	.word	0x00000510


	//   ....[6]....
        /*004c*/ 	.word	0x00000570


	//   ....[7]....
        /*0050*/ 	.word	0x00000590


	//----- nvinfo : EIATTR_COOP_GROUP_MASK_REGIDS
	.align		4
.L_27:
        /*0054*/ 	.byte	0x04, 0x29
        /*0056*/ 	.short	(.L_29 - .L_28)


	//   ....[0]....
.L_28:
        /*0058*/ 	.word	0xffffffff


	//   ....[1]....
        /*005c*/ 	.word	0xffffffff


	//   ....[2]....
        /*0060*/ 	.word	0xffffffff


	//   ....[3]....
        /*0064*/ 	.word	0xffffffff


	//   ....[4]....
        /*0068*/ 	.word	0xffffffff


	//   ....[5]....
        /*006c*/ 	.word	0xffffffff


	//----- nvinfo : EIATTR_COOP_GROUP_INSTR_OFFSETS
	.align		4
.L_29:
        /*0070*/ 	.byte	0x04, 0x28
        /*0072*/ 	.short	(.L_31 - .L_30)


	//   ....[0]....
.L_30:
        /*0074*/ 	.word	0x00000050


	//   ....[1]....
        /*0078*/ 	.word	0x00000080


	//   ....[2]....
        /*007c*/ 	.word	0x00000180


	//   ....[3]....
        /*0080*/ 	.word	0x00000350


	//   ....[4]....
        /*0084*/ 	.word	0x00000390


	//   ....[5]....
        /*0088*/ 	.word	0x000003d0


	//----- nvinfo : EIATTR_REG_RECONFIG
	.align		4
.L_31:
        /*008c*/ 	.byte	0x01, 0x54
	.zero		2


	//----- nvinfo : EIATTR_SYSCALL_OFFSETS
	.align		4
        /*0090*/ 	.byte	0x04, 0x46
        /*0092*/ 	.short	(.L_33 - .L_32)


	//   ....[0]....
.L_32:
        /*0094*/ 	.word	0x00001740


	//----- nvinfo : EIATTR_MBARRIER_INSTR_OFFSETS
	.align		4
.L_33:
        /*0098*/ 	.byte	0x04, 0x39
        /*009a*/ 	.short	(.L_35 - .L_34)


	//   ....[0]....
.L_34:
        /*009c*/ 	.word	0x00000300
        /*00a0*/ 	.word	0x000000ff
        /*00a4*/ 	.word	0x00000000
        /*00a8*/ 	.short	0x0100
        /*00aa*/ 	.byte	0x09
	.zero		1


	//   ....[1]....
        /*00ac*/ 	.word	0x00000310
        /*00b0*/ 	.word	0x000000ff
        /*00b4*/ 	.word	0x00000010
        /*00b8*/ 	.short	0x0100
        /*00ba*/ 	.byte	0x09
	.zero		1


	//   ....[2]....
        /*00bc*/ 	.word	0x00000320
        /*00c0*/ 	.word	0x000000ff
        /*00c4*/ 	.word	0x00000008
        /*00c8*/ 	.short	0x0100
        /*00ca*/ 	.byte	0x09
	.zero		1


	//   ....[3]....
        /*00cc*/ 	.word	0x00000330
        /*00d0*/ 	.word	0x000000ff
        /*00d4*/ 	.word	0x00000018
        /*00d8*/ 	.short	0x0100
        /*00da*/ 	.byte	0x09
	.zero		1


	//   ....[4]....
        /*00dc*/ 	.word	0x000005b0
        /*00e0*/ 	.word	0x000000ff
        /*00e4*/ 	.word	0x00000050
        /*00e8*/ 	.short	0x0100
        /*00ea*/ 	.byte	0x09
	.zero		1


	//   ....[5]....
        /*00ec*/ 	.word	0x000005c0
        /*00f0*/ 	.word	0x000000ff
        /*00f4*/ 	.word	0x00000058
        /*00f8*/ 	.short	0x0100
        /*00fa*/ 	.byte	0x09
	.zero		1


	//   ....[6]....
        /*00fc*/ 	.word	0x00000600
        /*0100*/ 	.word	0x000000ff
        /*0104*/ 	.word	0x00000030
        /*0108*/ 	.short	0x0100
        /*010a*/ 	.byte	0x0a
	.zero		1


	//   ....[7]....
        /*010c*/ 	.word	0x00000620
        /*0110*/ 	.word	0x000000ff
        /*0114*/ 	.word	0x00000038
        /*0118*/ 	.short	0x0100
        /*011a*/ 	.byte	0x0a
	.zero		1


	//   ....[8]....
        /*011c*/ 	.word	0x00000630
        /*0120*/ 	.word	0x000000ff
        /*0124*/ 	.word	0x00000040
        /*0128*/ 	.short	0x0100
        /*012a*/ 	.byte	0x0a
	.zero		1


	//   ....[9]....
        /*012c*/ 	.word	0x00000640
        /*0130*/ 	.word	0x000000ff
        /*0134*/ 	.word	0x00000048
        /*0138*/ 	.short	0x0100
        /*013a*/ 	.byte	0x0a
	.zero		1


	//   ....[10]....
        /*013c*/ 	.word	0x00001600
        /*0140*/ 	.word	0x0000005f
        /*0144*/ 	.word	0xfffffff8
        /*0148*/ 	.short	0x010a
        /*014a*/ 	.byte	0x3f
	.zero		1


	//   ....[11]....
        /*014c*/ 	.word	0x000017d0
        /*0150*/ 	.word	0x00000003
        /*0154*/ 	.word	0x00000000
        /*0158*/ 	.short	0x010a
        /*015a*/ 	.byte	0x3f
	.zero		1


	//   ....[12]....
        /*015c*/ 	.word	0x00001830
        /*0160*/ 	.word	0x00000003
        /*0164*/ 	.word	0x00000000
        /*0168*/ 	.short	0x010a
        /*016a*/ 	.byte	0x3f
	.zero		1


	//   ....[13]....
        /*016c*/ 	.word	0x000020d0
        /*0170*/ 	.word	0x000000ff
        /*0174*/ 	.word	0x00000000
        /*0178*/ 	.short	0x010a
        /*017a*/ 	.byte	0x04
	.zero		1


	//   ....[14]....
        /*017c*/ 	.word	0x00002110
        /*0180*/ 	.word	0x000000ff
        /*0184*/ 	.word	0x00000000
        /*0188*/ 	.short	0x010a
        /*018a*/ 	.byte	0x04
	.zero		1


	//   ....[15]....
        /*018c*/ 	.word	0x000028c0
        /*0190*/ 	.word	0x000000ff
        /*0194*/ 	.word	0x00000000
        /*0198*/ 	.short	0x0101
        /*019a*/ 	.byte	0x04
	.zero		1


	//   ....[16]....
        /*019c*/ 	.word	0x000029b0
        /*01a0*/ 	.word	0x00000063
        /*01a4*/ 	.word	0x00000000
        /*01a8*/ 	.short	0x0101
        /*01aa*/ 	.byte	0x32
	.zero		1


	//   ....[17]....
        /*01ac*/ 	.word	0x00002a70
        /*01b0*/ 	.word	0x000000ff
        /*01b4*/ 	.word	0x00000000
        /*01b8*/ 	.short	0x0101
        /*01ba*/ 	.byte	0x04
	.zero		1


	//   ....[18]....
        /*01bc*/ 	.word	0x00002ac0
        /*01c0*/ 	.word	0x0000005f
        /*01c4*/ 	.word	0x00000008
        /*01c8*/ 	.short	0x010a
        /*01ca*/ 	.byte	0x3f
	.zero		1


	//   ....[19]....
        /*01cc*/ 	.word	0x00005f80
        /*01d0*/ 	.word	0x00000060
        /*01d4*/ 	.word	0x00000000
        /*01d8*/ 	.short	0x0101
        /*01da*/ 	.byte	0x32
	.zero		1


	//   ....[20]....
        /*01dc*/ 	.word	0x00006990
        /*01e0*/ 	.word	0x00000007
        /*01e4*/ 	.word	0x00000010
        /*01e8*/ 	.short	0x010a
        /*01ea*/ 	.byte	0x3f
	.zero		1


	//   ....[21]....
        /*01ec*/ 	.word	0x00006f60
        /*01f0*/ 	.word	0x00000003
        /*01f4*/ 	.word	0x00000058
        /*01f8*/ 	.short	0x0101
        /*01fa*/ 	.byte	0x3f
	.zero		1


	//   ....[22]....
        /*01fc*/ 	.word	0x000076d0
        /*0200*/ 	.word	0x00000007
        /*0204*/ 	.word	0x00000000
        /*0208*/ 	.short	0x010a
        /*020a*/ 	.byte	0x3f
	.zero		1


	//   ....[23]....
        /*020c*/ 	.word	0x00007750
        /*0210*/ 	.word	0x00000003
        /*0214*/ 	.word	0x00000000
        /*0218*/ 	.short	0x010a
        /*021a*/ 	.byte	0x3f
	.zero		1


	//   ....[24]....
        /*021c*/ 	.word	0x000077b0
        /*0220*/ 	.word	0x0000005f
        /*0224*/ 	.word	0xfffffff8
        /*0228*/ 	.short	0x010a
        /*022a*/ 	.byte	0x3f
	.zero		1


	//   ....[25]....
        /*022c*/ 	.word	0x00007800
        /*0230*/ 	.word	0x00000003
        /*0234*/ 	.word	0x00000000
        /*0238*/ 	.short	0x010a
        /*023a*/ 	.byte	0x3f
	.zero		1


	//   ....[26]....
        /*023c*/ 	.word	0x00007860
        /*0240*/ 	.word	0x00000004
        /*0244*/ 	.word	0x00000000
        /*0248*/ 	.short	0x010a
        /*024a*/ 	.byte	0x3f
	.zero		1


	//   ....[27]....
        /*024c*/ 	.word	0x000078b0
        /*0250*/ 	.word	0x0000005f
        /*0254*/ 	.word	0x00000008
        /*0258*/ 	.short	0x010a
        /*025a*/ 	.byte	0x3f
	.zero		1


	//   ....[28]....
        /*025c*/ 	.word	0x00007980
        /*0260*/ 	.word	0x00000007
        /*0264*/ 	.word	0x00000010
        /*0268*/ 	.short	0x010a
        /*026a*/ 	.byte	0x3f
	.zero		1


	//   ....[29]....
        /*026c*/ 	.word	0x00007a50
        /*0270*/ 	.word	0x00000007
        /*0274*/ 	.word	0x00000000
        /*0278*/ 	.short	0x010a
        /*027a*/ 	.byte	0x3f
	.zero		1


	//----- nvinfo : EIATTR_NUM_MBARRIERS
	.align		4
.L_35:
        /*027c*/ 	.byte	0x03, 0x38
        /*027e*/ 	.short	0x000a


	//----- nvinfo : EIATTR_EXIT_INSTR_OFFSETS
	.align		4
        /*0280*/ 	.byte	0x04, 0x1c
        /*0282*/ 	.short	(.L_37 - .L_36)


	//   ....[0]....
.L_36:
        /*0284*/ 	.word	0x00001200


	//   ....[1]....
        /*0288*/ 	.word	0x00001260


	//   ....[2]....
        /*028c*/ 	.word	0x000066c0


	//   ....[3]....
        /*0290*/ 	.word	0x000066f0


	//   ....[4]....
        /*0294*/ 	.word	0x000077a0


	//----- nvinfo : EIATTR_MAX_THREADS
	.align		4
.L_37:
        /*0298*/ 	.byte	0x04, 0x05
        /*029a*/ 	.short	(.L_39 - .L_38)
.L_38:
        /*029c*/ 	.word	0x00000180
        /*02a0*/ 	.word	0x00000001
        /*02a4*/ 	.word	0x00000001


	//----- nvinfo : EIATTR_CRS_STACK_SIZE
	.align		4
.L_39:
        /*02a8*/ 	.byte	0x04, 0x1e
        /*02aa*/ 	.short	(.L_41 - .L_40)
.L_40:
        /*02ac*/ 	.word	0x00000000


	//----- nvinfo : EIATTR_CBANK_PARAM_SIZE
	.align		4
.L_41:
        /*02b0*/ 	.byte	0x03, 0x19
        /*02b2*/ 	.short	0x0470


	//----- nvinfo : EIATTR_PARAM_CBANK
	.align		4
        /*02b4*/ 	.byte	0x04, 0x0a
        /*02b6*/ 	.short	(.L_43 - .L_42)
	.align		4
.L_42:
        /*02b8*/ 	.word	index@(.nv.constant0._ZN7cutlass13device_kernelINS_4gemm6kernel13GemmUniversalIN4cute5tupleIJiiiiEEENS1_10collective13CollectiveMmaINS1_34MainloopSm90TmaGmmaWarpSpecializedILi2ENS5_IJNS4_1CILi1EEESB_SB_EEENS1_32KernelTmaWarpSpecializedPingpongEEENS5_IJNSA_ILi64EEENSA_ILi128EEESG_EEEfNS5_IJlSB_lEEEfSI_NS4_8TiledMMAINS4_8MMA_AtomIJNS4_4SM904GMMA30MMA_64x128x8_F32TF32TF32_SS_TNILNSM_7ScaleInE1ELSO_1EEEEEENS4_6LayoutISC_NS5_IJNSA_ILi0EEESS_SS_EEEEENS5_IJNS4_10UnderscoreESV_SV_EEEEENS4_13SM90_TMA_LOADENS4_14ComposedLayoutINS4_7SwizzleILi3ELi4ELi3EEENS4_18smem_ptr_flag_bitsILi32EEENSR_INS5_IJNSA_ILi8EEENSA_ILi32EEEEEENS5_IJS15_SB_EEEEEEEvNS4_8identityESY_S19_vS1A_EENS_8epilogue10collective6detail29Sm90TmaWarpSpecializedAdapterINS1D_15DefaultEpilogueIfSI_SI_NS1C_6thread17LinearCombinationIfLi1EffLNS1H_9ScaleType4KindE0ELNS_15FloatRoundStyleE2EfEENS1_15EpilogueDefaultEEEEEvvEEEEvNT_6ParamsE)
        /*02bc*/ 	.short	0x0210
        /*02be*/ 	.short	0x0470


	//----- nvinfo : EIATTR_SW_WAR
	.align		4
.L_43:
        /*02c0*/ 	.byte	0x04, 0x36
        /*02c2*/ 	.short	(.L_45 - .L_44)
.L_44:
        /*02c4*/ 	.word	0x00000008
.L_45:


//--------------------- .nv.callgraph             --------------------------
	.section	.nv.callgraph,"",@"SHT_CUDA_CALLGRAPH"
	.align	4
	.sectionentsize	8
	.align		4
        /*0000*/ 	.word	0x00000000
	.align		4
        /*0004*/ 	.word	0xffffffff
	.align		4
        /*0008*/ 	.word	index@(_ZN7cutlass13device_kernelINS_4gemm6kernel13GemmUniversalIN4cute5tupleIJiiiiEEENS1_10collective13CollectiveMmaINS1_34MainloopSm90TmaGmmaWarpSpecializedILi2ENS5_IJNS4_1CILi1EEESB_SB_EEENS1_32KernelTmaWarpSpecializedPingpongEEENS5_IJNSA_ILi64EEENSA_ILi128EEESG_EEEfNS5_IJlSB_lEEEfSI_NS4_8TiledMMAINS4_8MMA_AtomIJNS4_4SM904GMMA30MMA_64x128x8_F32TF32TF32_SS_TNILNSM_7ScaleInE1ELSO_1EEEEEENS4_6LayoutISC_NS5_IJNSA_ILi0EEESS_SS_EEEEENS5_IJNS4_10UnderscoreESV_SV_EEEEENS4_13SM90_TMA_LOADENS4_14ComposedLayoutINS4_7SwizzleILi3ELi4ELi3EEENS4_18smem_ptr_flag_bitsILi32EEENSR_INS5_IJNSA_ILi8EEENSA_ILi32EEEEEENS5_IJS15_SB_EEEEEEEvNS4_8identityESY_S19_vS1A_EENS_8epilogue10collective6detail29Sm90TmaWarpSpecializedAdapterINS1D_15DefaultEpilogueIfSI_SI_NS1C_6thread17LinearCombinationIfLi1EffLNS1H_9ScaleType4KindE0ELNS_15FloatRoundStyleE2EfEENS1_15EpilogueDefaultEEEEEvvEEEEvNT_6ParamsE)
	.align		4
        /*000c*/ 	.word	index@(__assertfail)
	.align		4
        /*0010*/ 	.word	0x00000000
	.align		4
        /*0014*/ 	.word	0xfffffffe
	.align		4
        /*0018*/ 	.word	0x00000000
	.align		4
        /*001c*/ 	.word	0xfffffffd
	.align		4
        /*0020*/ 	.word	0x00000000
	.align		4
        /*0024*/ 	.word	0xfffffffc


//--------------------- .nv.constant4             --------------------------
	.section	.nv.constant4,"a",@progbits
	.align	8
	.align		8
.nv.constant4:
        /*0000*/ 	.dword	__assertfail
	.align		8
        /*0008*/ 	.dword	__unnamed_1
	.align		8
        /*0010*/ 	.dword	_ZN40_INTERNAL_7149bab0_4_k_cu_c328b913_191794cuda3std3__45__cpo5beginE
	.align		8
        /*0018*/ 	.dword	_ZN40_INTERNAL_7149bab0_4_k_cu_c328b913_191794cuda3std3__45__cpo3endE
	.align		8
        /*0020*/ 	.dword	_ZN40_INTERNAL_7149bab0_4_k_cu_c328b913_191794cuda3std3__45__cpo6cbeginE
	.align		8
        /*0028*/ 	.dword	_ZN40_INTERNAL_7149bab0_4_k_cu_c328b913_191794cuda3std3__45__cpo4cendE
	.align		8
        /*0030*/ 	.dword	_ZN40_INTERNAL_7149bab0_4_k_cu_c328b913_191794cuda3std3__442_GLOBAL__N__7149bab0_4_k_cu_c328b913_191796ignoreE
	.align		8
        /*0038*/ 	.dword	_ZN40_INTERNAL_7149bab0_4_k_cu_c328b913_191794cuda3std3__419piecewise_constructE
	.align		8
        /*0040*/ 	.dword	_ZN40_INTERNAL_7149bab0_4_k_cu_c328b913_191794cuda3std3__48in_placeE
	.align		8
        /*0048*/ 	.dword	_ZN40_INTERNAL_7149bab0_4_k_cu_c328b913_191794cuda3std6ranges3__45__cpo4swapE
	.align		8
        /*0050*/ 	.dword	_ZN40_INTERNAL_7149bab0_4_k_cu_c328b913_191794cuda3std6ranges3__45__cpo9iter_moveE
	.align		8
        /*0058*/ 	.dword	_ZN40_INTERNAL_7149bab0_4_k_cu_c328b913_191794cute7productE
	.align		8
        /*0060*/ 	.dword	_ZN40_INTERNAL_7149bab0_4_k_cu_c328b913_191794cute1_E
	.align		8
        /*0068*/ 	.dword	$str$22
	.align		8
        /*0070*/ 	.dword	$str$23


//--------------------- .text._ZN7cutlass13device_kernelINS_4gemm6kernel13GemmUniversalIN4cute5tupleIJiiiiEEENS1_10collective13CollectiveMmaINS1_34MainloopSm90TmaGmmaWarpSpecializedILi2ENS5_IJNS4_1CILi1EEESB_SB_EEENS1_32KernelTmaWarpSpecializedPingpongEEENS5_IJNSA_ILi64EEENSA_ILi128EEESG_EEEfNS5_IJlSB_lEEEfSI_NS4_8TiledMMAINS4_8MMA_AtomIJNS4_4SM904GMMA30MMA_64x128x8_F32TF32TF32_SS_TNILNSM_7ScaleInE1ELSO_1EEEEEENS4_6LayoutISC_NS5_IJNSA_ILi0EEESS_SS_EEEEENS5_IJNS4_10UnderscoreESV_SV_EEEEENS4_13SM90_TMA_LOADENS4_14ComposedLayoutINS4_7SwizzleILi3ELi4ELi3EEENS4_18smem_ptr_flag_bitsILi32EEENSR_INS5_IJNSA_ILi8EEENSA_ILi32EEEEEENS5_IJS15_SB_EEEEEEEvNS4_8identityESY_S19_vS1A_EENS_8epilogue10collective6detail29Sm90TmaWarpSpecializedAdapterINS1D_15DefaultEpilogueIfSI_SI_NS1C_6thread17LinearCombinationIfLi1EffLNS1H_9ScaleType4KindE0ELNS_15FloatRoundStyleE2EfEENS1_15EpilogueDefaultEEEEEvvEEEEvNT_6ParamsE --------------------------
	.section	.text._ZN7cutlass13device_kernelINS_4gemm6kernel13GemmUniversalIN4cute5tupleIJiiiiEEENS1_10collective13CollectiveMmaINS1_34MainloopSm90TmaGmmaWarpSpecializedILi2ENS5_IJNS4_1CILi1EEESB_SB_EEENS1_32KernelTmaWarpSpecializedPingpongEEENS5_IJNSA_ILi64EEENSA_ILi128EEESG_EEEfNS5_IJlSB_lEEEfSI_NS4_8TiledMMAINS4_8MMA_AtomIJNS4_4SM904GMMA30MMA_64x128x8_F32TF32TF32_SS_TNILNSM_7ScaleInE1ELSO_1EEEEEENS4_6LayoutISC_NS5_IJNSA_ILi0EEESS_SS_EEEEENS5_IJNS4_10UnderscoreESV_SV_EEEEENS4_13SM90_TMA_LOADENS4_14ComposedLayoutINS4_7SwizzleILi3ELi4ELi3EEENS4_18smem_ptr_flag_bitsILi32EEENSR_INS5_IJNSA_ILi8EEENSA_ILi32EEEEEENS5_IJS15_SB_EEEEEEEvNS4_8identityESY_S19_vS1A_EENS_8epilogue10collective6detail29Sm90TmaWarpSpecializedAdapterINS1D_15DefaultEpilogueIfSI_SI_NS1C_6thread17LinearCombinationIfLi1EffLNS1H_9ScaleType4KindE0ELNS_15FloatRoundStyleE2EfEENS1_15EpilogueDefaultEEEEEvvEEEEvNT_6ParamsE,"ax",@progbits
	.align	128
.text._ZN7cutlass13device_kernelINS_4gemm6kernel13GemmUniversalIN4cute5tupleIJiiiiEEENS1_10collective13CollectiveMmaINS1_34MainloopSm90TmaGmmaWarpSpecializedILi2ENS5_IJNS4_1CILi1EEESB_SB_EEENS1_32KernelTmaWarpSpecializedPingpongEEENS5_IJNSA_ILi64EEENSA_ILi128EEESG_EEEfNS5_IJlSB_lEEEfSI_NS4_8TiledMMAINS4_8MMA_AtomIJNS4_4SM904GMMA30MMA_64x128x8_F32TF32TF32_SS_TNILNSM_7ScaleInE1ELSO_1EEEEEENS4_6LayoutISC_NS5_IJNSA_ILi0EEESS_SS_EEEEENS5_IJNS4_10UnderscoreESV_SV_EEEEENS4_13SM90_TMA_LOADENS4_14ComposedLayoutINS4_7SwizzleILi3ELi4ELi3EEENS4_18smem_ptr_flag_bitsILi32EEENSR_INS5_IJNSA_ILi8EEENSA_ILi32EEEEEENS5_IJS15_SB_EEEEEEEvNS4_8identityESY_S19_vS1A_EENS_8epilogue10collective6detail29Sm90TmaWarpSpecializedAdapterINS1D_15DefaultEpilogueIfSI_SI_NS1C_6thread17LinearCombinationIfLi1EffLNS1H_9ScaleType4KindE0ELNS_15FloatRoundStyleE2EfEENS1_15EpilogueDefaultEEEEEvvEEEEvNT_6ParamsE:
        .type           _ZN7cutlass13device_kernelINS_4gemm6kernel13GemmUniversalIN4cute5tupleIJiiiiEEENS1_10collective13CollectiveMmaINS1_34MainloopSm90TmaGmmaWarpSpecializedILi2ENS5_IJNS4_1CILi1EEESB_SB_EEENS1_32KernelTmaWarpSpecializedPingpongEEENS5_IJNSA_ILi64EEENSA_ILi128EEESG_EEEfNS5_IJlSB_lEEEfSI_NS4_8TiledMMAINS4_8MMA_AtomIJNS4_4SM904GMMA30MMA_64x128x8_F32TF32TF32_SS_TNILNSM_7ScaleInE1ELSO_1EEEEEENS4_6LayoutISC_NS5_IJNSA_ILi0EEESS_SS_EEEEENS5_IJNS4_10UnderscoreESV_SV_EEEEENS4_13SM90_TMA_LOADENS4_14ComposedLayoutINS4_7SwizzleILi3ELi4ELi3EEENS4_18smem_ptr_flag_bitsILi32EEENSR_INS5_IJNSA_ILi8EEENSA_ILi32EEEEEENS5_IJS15_SB_EEEEEEEvNS4_8identityESY_S19_vS1A_EENS_8epilogue10collective6detail29Sm90TmaWarpSpecializedAdapterINS1D_15DefaultEpilogueIfSI_SI_NS1C_6thread17LinearCombinationIfLi1EffLNS1H_9ScaleType4KindE0ELNS_15FloatRoundStyleE2EfEENS1_15EpilogueDefaultEEEEEvvEEEEvNT_6ParamsE,@function
        .size           _ZN7cutlass13device_kernelINS_4gemm6kernel13GemmUniversalIN4cute5tupleIJiiiiEEENS1_10collective13CollectiveMmaINS1_34MainloopSm90TmaGmmaWarpSpecializedILi2ENS5_IJNS4_1CILi1EEESB_SB_EEENS1_32KernelTmaWarpSpecializedPingpongEEENS5_IJNSA_ILi64EEENSA_ILi128EEESG_EEEfNS5_IJlSB_lEEEfSI_NS4_8TiledMMAINS4_8MMA_AtomIJNS4_4SM904GMMA30MMA_64x128x8_F32TF32TF32_SS_TNILNSM_7ScaleInE1ELSO_1EEEEEENS4_6LayoutISC_NS5_IJNSA_ILi0EEESS_SS_EEEEENS5_IJNS4_10UnderscoreESV_SV_EEEEENS4_13SM90_TMA_LOADENS4_14ComposedLayoutINS4_7SwizzleILi3ELi4ELi3EEENS4_18smem_ptr_flag_bitsILi32EEENSR_INS5_IJNSA_ILi8EEENSA_ILi32EEEEEENS5_IJS15_SB_EEEEEEEvNS4_8identityESY_S19_vS1A_EENS_8epilogue10collective6detail29Sm90TmaWarpSpecializedAdapterINS1D_15DefaultEpilogueIfSI_SI_NS1C_6thread17LinearCombinationIfLi1EffLNS1H_9ScaleType4KindE0ELNS_15FloatRoundStyleE2EfEENS1_15EpilogueDefaultEEEEEvvEEEEvNT_6ParamsE,(.L_x_192 - _ZN7cutlass13device_kernelINS_4gemm6kernel13GemmUniversalIN4cute5tupleIJiiiiEEENS1_10collective13CollectiveMmaINS1_34MainloopSm90TmaGmmaWarpSpecializedILi2ENS5_IJNS4_1CILi1EEESB_SB_EEENS1_32KernelTmaWarpSpecializedPingpongEEENS5_IJNSA_ILi64EEENSA_ILi128EEESG_EEEfNS5_IJlSB_lEEEfSI_NS4_8TiledMMAINS4_8MMA_AtomIJNS4_4SM904GMMA30MMA_64x128x8_F32TF32TF32_SS_TNILNSM_7ScaleInE1ELSO_1EEEEEENS4_6LayoutISC_NS5_IJNSA_ILi0EEESS_SS_EEEEENS5_IJNS4_10UnderscoreESV_SV_EEEEENS4_13SM90_TMA_LOADENS4_14ComposedLayoutINS4_7SwizzleILi3ELi4ELi3EEENS4_18smem_ptr_flag_bitsILi32EEENSR_INS5_IJNSA_ILi8EEENSA_ILi32EEEEEENS5_IJS15_SB_EEEEEEEvNS4_8identityESY_S19_vS1A_EENS_8epilogue10collective6detail29Sm90TmaWarpSpecializedAdapterINS1D_15DefaultEpilogueIfSI_SI_NS1C_6thread17LinearCombinationIfLi1EffLNS1H_9ScaleType4KindE0ELNS_15FloatRoundStyleE2EfEENS1_15EpilogueDefaultEEEEEvvEEEEvNT_6ParamsE)
        .other          _ZN7cutlass13device_kernelINS_4gemm6kernel13GemmUniversalIN4cute5tupleIJiiiiEEENS1_10collective13CollectiveMmaINS1_34MainloopSm90TmaGmmaWarpSpecializedILi2ENS5_IJNS4_1CILi1EEESB_SB_EEENS1_32KernelTmaWarpSpecializedPingpongEEENS5_IJNSA_ILi64EEENSA_ILi128EEESG_EEEfNS5_IJlSB_lEEEfSI_NS4_8TiledMMAINS4_8MMA_AtomIJNS4_4SM904GMMA30MMA_64x128x8_F32TF32TF32_SS_TNILNSM_7ScaleInE1ELSO_1EEEEEENS4_6LayoutISC_NS5_IJNSA_ILi0EEESS_SS_EEEEENS5_IJNS4_10UnderscoreESV_SV_EEEEENS4_13SM90_TMA_LOADENS4_14ComposedLayoutINS4_7SwizzleILi3ELi4ELi3EEENS4_18smem_ptr_flag_bitsILi32EEENSR_INS5_IJNSA_ILi8EEENSA_ILi32EEEEEENS5_IJS15_SB_EEEEEEEvNS4_8identityESY_S19_vS1A_EENS_8epilogue10collective6detail29Sm90TmaWarpSpecializedAdapterINS1D_15DefaultEpilogueIfSI_SI_NS1C_6thread17LinearCombinationIfLi1EffLNS1H_9ScaleType4KindE0ELNS_15FloatRoundStyleE2EfEENS1_15EpilogueDefaultEEEEEvvEEEEvNT_6ParamsE,@"STO_CUDA_ENTRY STV_DEFAULT"
_ZN7cutlass13device_kernelINS_4gemm6kernel13GemmUniversalIN4cute5tupleIJiiiiEEENS1_10collective13CollectiveMmaINS1_34MainloopSm90TmaGmmaWarpSpecializedILi2ENS5_IJNS4_1CILi1EEESB_SB_EEENS1_32KernelTmaWarpSpecializedPingpongEEENS5_IJNSA_ILi64EEENSA_ILi128EEESG_EEEfNS5_IJlSB_lEEEfSI_NS4_8TiledMMAINS4_8MMA_AtomIJNS4_4SM904GMMA30MMA_64x128x8_F32TF32TF32_SS_TNILNSM_7ScaleInE1ELSO_1EEEEEENS4_6LayoutISC_NS5_IJNSA_ILi0EEESS_SS_EEEEENS5_IJNS4_10UnderscoreESV_SV_EEEEENS4_13SM90_TMA_LOADENS4_14ComposedLayoutINS4_7SwizzleILi3ELi4ELi3EEENS4_18smem_ptr_flag_bitsILi32EEENSR_INS5_IJNSA_ILi8EEENSA_ILi32EEEEEENS5_IJS15_SB_EEEEEEEvNS4_8identityESY_S19_vS1A_EENS_8epilogue10collective6detail29Sm90TmaWarpSpecializedAdapterINS1D_15DefaultEpilogueIfSI_SI_NS1C_6thread17LinearCombinationIfLi1EffLNS1H_9ScaleType4KindE0ELNS_15FloatRoundStyleE2EfEENS1_15EpilogueDefaultEEEEEvvEEEEvNT_6ParamsE:
[----:B------:R-:W0:Y:S01]  /*0000*/  LDC R1, c[0x0][0x28] ;  /* 0x00000a00ff017b82 */ /* 0x000e220000000800 */
[----:B------:R-:W1:Y:S01]  /*0010*/  S2R R4, SR_TID.X ;  /* 0x0000000000047919 */ /* 0x000e620000002100 */
[----:B------:R-:W-:Y:S01]  /*0020*/  ELECT P0, URZ, PT ;  /* 0x00000000003f782f */ /* 0x000fe20003800000 */
[----:B------:R-:W-:Y:S01]  /*0030*/  BSSY B0, `(.L_x_0) ;  /* 0x0000014000007945 */ /* 0x000fe20003800000 */
[----:B-1----:R-:W-:-:S05]  /*0040*/  SHF.R.U32.HI R0, RZ, 0x5, R4 ;  /* 0x00000005ff007819 */ /* 0x002fca0000011604 */
[----:B------:R-:W1:Y:S02]  /*0050*/  SHFL.IDX PT, R2, R0, RZ, 0x1f ;  /* 0x00001fff00027589 */ /* 0x000e6400000e0000 */
[----:B-1----:R-:W-:Y:S02]  /*0060*/  R2UR UR8, R2 ;  /* 0x00000000020872ca */ /* 0x002fe400000e0000 */
[----:B------:R-:W-:-:S05]  /*0070*/  SHF.R.U32.HI R2, RZ, 0x7, R4 ;  /* 0x00000007ff027819 */ /* 0x000fca0000011604 */
[----:B------:R1:W2:Y:S06]  /*0080*/  SHFL.IDX PT, R3, R2, RZ, 0x1f ;  /* 0x00001fff02037589 */ /* 0x0002ac00000e0000 */
[----:B------:R-:W-:Y:S02]  /*0090*/  USHF.R.S32.HI UR4, URZ, 0x1f, UR8 ;  /* 0x0000001f3f047899 */ /* 0x000fe40008011408 */
[----:B------:R-:W-:Y:S02]  /*00a0*/  ISETP.NE.OR P0, PT, RZ, UR8, !P0 ;  /* 0x00000008ff007c0c */ /* 0x000fe4000c705670 */
[----:B------:R-:W-:-:S04]  /*00b0*/  ULEA.HI UR4, UR4, UR8, URZ, 0x2 ;  /* 0x0000000804047291 */ /* 0x000fc8000f8f103f */
[----:B------:R-:W-:-:S04]  /*00c0*/  ULOP3.LUT UR4, UR4, 0xfffffffc, URZ, 0xc0, !UPT ;  /* 0xfffffffc04047892 */ /* 0x000fc8000f8ec03f */
[----:B------:R-:W-:-:S03]  /*00d0*/  UIADD3 UR8, UR8, -UR4, URZ ;  /* 0x8000000408087290 */ /* 0x000fc6000fffe03f */
[----:B01----:R-:W-:Y:S09]  /*00e0*/  @P0 BRA `(.L_x_1) ;  /* 0x0000000000200947 */ /* 0x003ff20003800000 */
[----:B------:R-:W-:Y:S02]  /*00f0*/  ULDC.64 UR4, c[0x0][0x198] ;  /* 0x0000660000047ab9 */ /* 0x000fe40000000a00 */
[----:B------:R-:W-:Y:S02]  /*0100*/  UIADD3 UR6, UP0, UR4, 0xf0, URZ ;  /* 0x000000f004067890 */ /* 0x000fe4000ff1e03f */
[----:B------:R-:W-:Y:S02]  /*0110*/  UIADD3 UR4, UP1, UR4, 0x1f0, URZ ;  /* 0x000001f004047890 */ /* 0x000fe4000ff3e03f */
[----:B------:R-:W-:Y:S02]  /*0120*/  UIADD3.X UR7, URZ, UR5, URZ, UP0, !UPT ;  /* 0x000000053f077290 */ /* 0x000fe400087fe43f */
[----:B------:R-:W-:-:S07]  /*0130*/  UIADD3.X UR5, URZ, UR5, URZ, UP1, !UPT ;  /* 0x000000053f057290 */ /* 0x000fce0008ffe43f */
[----:B------:R0:W-:Y:S02]  /*0140*/  UTMACCTL.PF [UR6] ;  /* 0x00000000060079b9 */ /* 0x0001e40008040000 */
[----:B------:R0:W-:Y:S02]  /*0150*/  UTMACCTL.PF [UR4] ;  /* 0x00000000040079b9 */ /* 0x0001e40008040000 */
[----:B0-----:R-:W-:Y:S01]  /*0160*/  NOP ;  /* 0x0000000000007918 */ /* 0x001fe20000000000 */
.L_x_1:
[----:B------:R-:W-:Y:S05]  /*0170*/  BSYNC B0 ;  /* 0x0000000000007941 */ /* 0x000fea0003800000 */
.L_x_0:
[----:B------:R-:W0:Y:S01]  /*0180*/  SHFL.IDX PT, R5, R0, RZ, 0x1f ;  /* 0x00001fff00057589 */ /* 0x000e2200000e0000 */
[----:B--2---:R-:W-:Y:S01]  /*0190*/  R2UR UR15, R3 ;  /* 0x00000000030f72ca */ /* 0x004fe200000e0000 */
[----:B------:R-:W-:-:S04]  /*01a0*/  UISETP.NE.AND UP0, UPT, UR8, 0x3, UPT ;  /* 0x000000030800788c */ /* 0x000fc8000bf05270 */
[----:B------:R-:W-:-:S08]  /*01b0*/  UISETP.EQ.OR UP0, UPT, UR8, URZ, !UP0 ;  /* 0x0000003f0800728c */ /* 0x000fd0000c702670 */
[----:B------:R-:W-:Y:S02]  /*01c0*/  UIADD3 UR18, UR15, -0x1, URZ ;  /* 0xffffffff0f127890 */ /* 0x000fe4000fffe03f */
[----:B------:R-:W-:Y:S02]  /*01d0*/  UISETP.EQ.AND UP0, UPT, UR15, URZ, UP0 ;  /* 0x0000003f0f00728c */ /* 0x000fe40008702270 */
[----:B------:R-:W-:Y:S02]  /*01e0*/  UISETP.GE.U32.AND UP1, UPT, UR18, 0x2, UPT ;  /* 0x000000021200788c */ /* 0x000fe4000bf26070 */
[----:B------:R-:W-:Y:S01]  /*01f0*/  USEL UR39, URZ, 0x1, !UP0 ;  /* 0x000000013f277887 */ /* 0x000fe2000c000000 */
[----:B0-----:R-:W-:-:S03]  /*0200*/  ISETP.NE.AND P0, PT, R5, RZ, PT ;  /* 0x000000ff0500720c */ /* 0x001fc60003f05270 */
[----:B------:R-:W-:-:S10]  /*0210*/  USEL UR39, UR39, 0x2, UP1 ;  /* 0x0000000227277887 */ /* 0x000fd40008800000 */
[----:B------:R-:W-:Y:S05]  /*0220*/  @P0 BRA `(.L_x_2) ;  /* 0x0000000000480947 */ /* 0x000fea0003800000 */
[----:B------:R-:W0:Y:S01]  /*0230*/  S2UR UR9, SR_CgaCtaId ;  /* 0x00000000000979c3 */ /* 0x000e220000008800 */
[----:B------:R-:W-:Y:S01]  /*0240*/  UMOV UR4, 0x400 ;  /* 0x0000040000047882 */ /* 0x000fe20000000000 */
[----:B------:R-:W-:Y:S01]  /*0250*/  UMOV UR5, 0x1 ;  /* 0x0000000100057882 */ /* 0x000fe20000000000 */
[----:B------:R-:W-:Y:S01]  /*0260*/  UMOV UR6, 0x80 ;  /* 0x0000008000067882 */ /* 0x000fe20000000000 */
[----:B------:R-:W-:Y:S01]  /*0270*/  ELECT P0, URZ, PT ;  /* 0x00000000003f782f */ /* 0x000fe20003800000 */
[----:B------:R-:W-:-:S04]  /*0280*/  UIADD3 UR6, -UR6, 0x100000, URZ ;  /* 0x0010000006067890 */ /* 0x000fc8000fffe13f */
[----:B------:R-:W-:Y:S02]  /*0290*/  USHF.L.U32 UR7, UR6, 0xb, URZ ;  /* 0x0000000b06077899 */ /* 0x000fe4000800063f */
[----:B------:R-:W-:Y:S02]  /*02a0*/  USHF.L.U32 UR6, UR6, 0x1, URZ ;  /* 0x0000000106067899 */ /* 0x000fe4000800063f */
[----:B0-----:R-:W-:Y:S02]  /*02b0*/  ULEA UR9, UR9, UR4, 0x18 ;  /* 0x0000000409097291 */ /* 0x001fe4000f8ec03f */
[----:B------:R-:W-:-:S04]  /*02c0*/  UIADD3 UR4, -UR5, 0x100000, URZ ;  /* 0x0010000005047890 */ /* 0x000fc8000fffe13f */
[----:B------:R-:W-:Y:S02]  /*02d0*/  USHF.L.U32 UR5, UR4, 0xb, URZ ;  /* 0x0000000b04057899 */ /* 0x000fe4000800063f */
[----:B------:R-:W-:Y:S01]  /*02e0*/  USHF.L.U32 UR4, UR4, 0x1, URZ ;  /* 0x0000000104047899 */ /* 0x000fe2000800063f */
[----:B------:R-:W0:Y:S11]  /*02f0*/  FENCE.VIEW.ASYNC.S ;  /* 0x00000000000073c6 */ /* 0x000e360000000000 */
[----:B0-----:R0:W1:Y:S01]  /*0300*/  SYNCS.EXCH.64 URZ, [UR9], UR4 ;  /* 0x00000004093f75b2 */ /* 0x0010620008000100 */
[----:B------:R0:W2:Y:S01]  /*0310*/  SYNCS.EXCH.64 URZ, [UR9+0x10], UR6 ;  /* 0x00001006093f75b2 */ /* 0x0000a20008000100 */
[----:B------:R0:W3:Y:S01]  /*0320*/  SYNCS.EXCH.64 URZ, [UR9+0x8], UR4 ;  /* 0x00000804093f75b2 */ /* 0x0000e20008000100 */
[----:B------:R0:W4:Y:S01]  /*0330*/  SYNCS.EXCH.64 URZ, [UR9+0x18], UR6 ;  /* 0x00001806093f75b2 */ /* 0x0001220008000100 */
[----:B------:R-:W-:Y:S01]  /*0340*/  NOP ;  /* 0x0000000000007918 */ /* 0x000fe20000000000 */
.L_x_2:
[----:B------:R-:W5:Y:S01]  /*0350*/  SHFL.IDX PT, R5, R0, RZ, 0x1f ;  /* 0x00001fff00057589 */ /* 0x000f6200000e0000 */
[----:B------:R-:W-:Y:S01]  /*0360*/  ELECT P0, URZ, PT ;  /* 0x00000000003f782f */ /* 0x000fe20003800000 */
[----:B------:R-:W-:Y:S01]  /*0370*/  NOP ;  /* 0x0000000000007918 */ /* 0x000fe20000000000 */
[----:B------:R-:W-:Y:S01]  /*0380*/  ELECT P1, URZ, PT ;  /* 0x00000000003f782f */ /* 0x000fe20003820000 */
[----:B------:R-:W1:Y:S01]  /*0390*/  SHFL.IDX PT, R3, R0, RZ, 0x1f ;  /* 0x00001fff00037589 */ /* 0x000e6200000e0000 */
[----:B0-----:R-:W-:Y:S01]  /*03a0*/  UMOV UR4, 0x20 ;  /* 0x0000002000047882 */ /* 0x001fe20000000000 */
[----:B------:R-:W-:Y:S01]  /*03b0*/  UMOV UR12, 0x80 ;  /* 0x00000080000c7882 */ /* 0x000fe20000000000 */
[----:B------:R-:W-:Y:S01]  /*03c0*/  NOP ;  /* 0x0000000000007918 */ /* 0x000fe20000000000 */
[----:B------:R0:W0:Y:S01]  /*03d0*/  SHFL.IDX PT, R95, R2, RZ, 0x1f ;  /* 0x00001fff025f7589 */ /* 0x00002200000e0000 */
[----:B------:R-:W-:Y:S01]  /*03e0*/  ULDC.64 UR52, c[0x0][0x208] ;  /* 0x0000820000347ab9 */ /* 0x000fe20000000a00 */
[----:B-----5:R-:W-:-:S02]  /*03f0*/  ISETP.NE.OR P0, PT, R5, RZ, !P0 ;  /* 0x000000ff0500720c */ /* 0x020fc40004705670 */
[----:B-1----:R-:W-:Y:S02]  /*0400*/  ISETP.NE.OR P1, PT, R3, RZ, !P1 ;  /* 0x000000ff0300720c */ /* 0x002fe40004f25670 */
[----:B------:R-:W-:-:S04]  /*0410*/  SHF.R.S32.HI R3, RZ, 0x1f, R4 ;  /* 0x0000001fff037819 */ /* 0x000fc80000011404 */
[----:B------:R-:W-:-:S05]  /*0420*/  LEA.HI R3, R3, R4, RZ, 0x7 ;  /* 0x0000000403037211 */ /* 0x000fca00078f38ff */
[----:B------:R-:W-:Y:S01]  /*0430*/  VOTEU.ALL UP0, P0 ;  /* 0x00000000003f7886 */ /* 0x000fe20000000000 */
[----:B------:R-:W-:Y:S01]  /*0440*/  LOP3.LUT R3, R3, 0xffffff80, RZ, 0xc0, !PT ;  /* 0xffffff8003037812 */ /* 0x000fe200078ec0ff */
[----:B------:R-:W-:-:S03]  /*0450*/  VOTEU.ALL UP1, P1 ;  /* 0x00000000003f7886 */ /* 0x000fc60000820000 */
[----:B------:R-:W1:Y:S01]  /*0460*/  @!UP0 S2UR UR7, SR_CgaCtaId ;  /* 0x00000000000789c3 */ /* 0x000e620000008800 */
[----:B------:R-:W-:Y:S01]  /*0470*/  @!UP0 UMOV UR6, 0x400 ;  /* 0x0000040000068882 */ /* 0x000fe20000000000 */
[----:B------:R-:W-:-:S04]  /*0480*/  @!UP0 UIADD3 UR4, -UR4, 0x100000, URZ ;  /* 0x0010000004048890 */ /* 0x000fc8000fffe13f */
[----:B------:R-:W-:Y:S02]  /*0490*/  @!UP0 USHF.L.U32 UR5, UR4, 0xb, URZ ;  /* 0x0000000b04058899 */ /* 0x000fe4000800063f */
[----:B------:R-:W-:Y:S01]  /*04a0*/  @!UP0 USHF.L.U32 UR4, UR4, 0x1, URZ ;  /* 0x0000000104048899 */ /* 0x000fe2000800063f */
[----:B------:R-:W-:Y:S01]  /*04b0*/  IMAD.IADD R3, R4, 0x1, -R3 ;  /* 0x0000000104037824 */ /* 0x000fe200078e0a03 */
[----:B------:R-:W-:Y:S01]  /*04c0*/  @!UP1 UMOV UR10, 0x400 ;  /* 0x00000400000a9882 */ /* 0x000fe20000000000 */
[----:B------:R-:W-:Y:S01]  /*04d0*/  VOTEU.ALL UP2, P1 ;  /* 0x00000000003f7886 */ /* 0x000fe20000840000 */
[----:B------:R-:W-:Y:S01]  /*04e0*/  VOTEU.ALL UP3, P1 ;  /* 0x00000000003f7886 */ /* 0x000fe20000860000 */
[----:B------:R-:W-:Y:S01]  /*04f0*/  VOTEU.ALL UP4, P1 ;  /* 0x00000000003f7886 */ /* 0x000fe20000880000 */
[----:B------:R-:W5:Y:S01]  /*0500*/  @!UP1 S2UR UR11, SR_CgaCtaId ;  /* 0x00000000000b99c3 */ /* 0x000f620000008800 */
[----:B------:R-:W-:Y:S01]  /*0510*/  VOTEU.ALL UP5, P1 ;  /* 0x00000000003f7886 */ /* 0x000fe200008a0000 */
[----:B------:R-:W-:Y:S01]  /*0520*/  ISETP.NE.AND P1, PT, RZ, UR15, PT ;  /* 0x0000000fff007c0c */ /* 0x000fe2000bf25270 */
[----:B-1----:R-:W-:-:S02]  /*0530*/  @!UP0 ULEA UR9, UR7, UR6, 0x18 ;  /* 0x0000000607098291 */ /* 0x002fc4000f8ec03f */
[----:B------:R-:W-:-:S04]  /*0540*/  @!UP1 UIADD3 UR6, -UR12, 0x100000, URZ ;  /* 0x001000000c069890 */ /* 0x000fc8000fffe13f */
[----:B------:R-:W-:Y:S02]  /*0550*/  @!UP1 USHF.L.U32 UR7, UR6, 0xb, URZ ;  /* 0x0000000b06079899 */ /* 0x000fe4000800063f */
[----:B------:R-:W-:Y:S01]  /*0560*/  @!UP1 USHF.L.U32 UR6, UR6, 0x1, URZ ;  /* 0x0000000106069899 */ /* 0x000fe2000800063f */
[----:B------:R-:W-:Y:S01]  /*0570*/  VOTEU.ALL UP0, P0 ;  /* 0x00000000003f7886 */ /* 0x000fe20000000000 */
[----:B-----5:R-:W-:Y:S01]  /*0580*/  @!UP1 ULEA UR10, UR11, UR10, 0x18 ;  /* 0x0000000a0b0a9291 */ /* 0x020fe2000f8ec03f */
[----:B------:R-:W-:Y:S01]  /*0590*/  VOTEU.ALL UP1, P0 ;  /* 0x00000000003f7886 */ /* 0x000fe20000020000 */
[----:B------:R-:W1:Y:S02]  /*05a0*/  FENCE.VIEW.ASYNC.S ;  /* 0x00000000000073c6 */ /* 0x000e640000000000 */
[----:B-1----:R-:W2:Y:S02]  /*05b0*/  @!UP0 SYNCS.EXCH.64 URZ, [UR9+0x50], UR4 ;  /* 0x00005004093f85b2 */ /* 0x002ea40008000100 */
[----:B------:R1:W2:Y:S01]  /*05c0*/  @!UP1 SYNCS.EXCH.64 URZ, [UR9+0x58], UR4 ;  /* 0x00005804093f95b2 */ /* 0x0002a20008000100 */
[----:B------:R-:W-:Y:S01]  /*05d0*/  NOP ;  /* 0x0000000000007918 */ /* 0x000fe20000000000 */
[----:B-1----:R-:W-:-:S02]  /*05e0*/  ULDC.64 UR4, c[0x0][0x598] ;  /* 0x0001660000047ab9 */ /* 0x002fc40000000a00 */
[----:B------:R-:W-:Y:S02]  /*05f0*/  ISETP.NE.U32.AND P0, PT, RZ, UR4, PT ;  /* 0x00000004ff007c0c */ /* 0x000fe4000bf05070 */
[----:B------:R1:W2:Y:S02]  /*0600*/  @!UP2 SYNCS.EXCH.64 URZ, [UR10+0x30], UR6 ;  /* 0x000030060a3fa5b2 */ /* 0x0002a40008000100 */
[----:B------:R-:W-:Y:S01]  /*0610*/  ISETP.NE.AND.EX P0, PT, RZ, UR5, PT, P0 ;  /* 0x00000005ff007c0c */ /* 0x000fe2000bf05300 */
[----:B------:R1:W2:Y:S01]  /*0620*/  @!UP3 SYNCS.EXCH.64 URZ, [UR10+0x38], UR6 ;  /* 0x000038060a3fb5b2 */ /* 0x0002a20008000100 */
[----:B------:R1:W2:Y:S01]  /*0630*/  @!UP4 SYNCS.EXCH.64 URZ, [UR10+0x40], UR6 ;  /* 0x000040060a3fc5b2 */ /* 0x0002a20008000100 */
[----:B------:R1:W2:Y:S01]  /*0640*/  @!UP5 SYNCS.EXCH.64 URZ, [UR10+0x48], UR6 ;  /* 0x000048060a3fd5b2 */ /* 0x0002a20008000100 */
[----:B------:R-:W-:Y:S01]  /*0650*/  NOP ;  /* 0x0000000000007918 */ /* 0x000fe20000000000 */
[----:B--234-:R-:W-:Y:S08]  /*0660*/  BAR.SYNC.DEFER_BLOCKING 0x0 ;  /* 0x0000000000007b1d */ /* 0x01cff00000010000 */
[----:B01----:R-:W-:Y:S05]  /*0670*/  @!P0 BRA `(.L_x_3) ;  /* 0x00000000001c8947 */ /* 0x003fea0003800000 */
[----:B------:R-:W0:Y:S02]  /*0680*/  LDC.64 R6, c[0x0][0x598] ;  /* 0x00016600ff067b82 */ /* 0x000e240000000a00 */
[----:B0-----:R-:W2:Y:S02]  /*0690*/  LDG.E.64 R6, desc[UR52][R6.64] ;  /* 0x0000003406067981 */ /* 0x001ea4000c1e1b00 */
[----:B--2---:R-:W-:-:S04]  /*06a0*/  ISETP.NE.U32.AND P0, PT, R6, RZ, PT ;  /* 0x000000ff0600720c */ /* 0x004fc80003f05070 */
[----:B------:R-:W-:-:S13]  /*06b0*/  ISETP.NE.AND.EX P0, PT, R7, RZ, PT, P0 ;  /* 0x000000ff0700720c */ /* 0x000fda0003f05300 */
[----:B------:R-:W-:Y:S05]  /*06c0*/  @!P0 BRA `(.L_x_3) ;  /* 0x0000000000088947 */ /* 0x000fea0003800000 */
[----:B------:R1:W5:Y:S01]  /*06d0*/  LD.E R22, desc[UR52][R6.64] ;  /* 0x0000003406167980 */ /* 0x000362000c101900 */
[----:B------:R-:W-:Y:S05]  /*06e0*/  BRA `(.L_x_4) ;  /* 0x0000000000247947 */ /* 0x000fea0003800000 */
.L_x_3:
[----:B------:R-:W-:Y:S02]  /*06f0*/  ULDC.64 UR4, c[0x0][0x588] ;  /* 0x0001620000047ab9 */ /* 0x000fe40000000a00 */
[----:B------:R-:W-:-:S04]  /*0700*/  ISETP.NE.U32.AND P0, PT, RZ, UR4, PT ;  /* 0x00000004ff007c0c */ /* 0x000fc8000bf05070 */
[----:B------:R-:W-:-:S13]  /*0710*/  ISETP.NE.AND.EX P0, PT, RZ, UR5, PT, P0 ;  /* 0x00000005ff007c0c */ /* 0x000fda000bf05300 */
[----:B------:R-:W-:Y:S05]  /*0720*/  @!P0 BRA `(.L_x_5) ;  /* 0x00000000000c8947 */ /* 0x000fea0003800000 */
[----:B------:R-:W0:Y:S02]  /*0730*/  LDC.64 R22, c[0x0][0x588] ;  /* 0x00016200ff167b82 */ /* 0x000e240000000a00 */
[----:B0-----:R0:W5:Y:S01]  /*0740*/  LDG.E R22, desc[UR52][R22.64] ;  /* 0x0000003416167981 */ /* 0x001162000c1e1900 */
[----:B------:R-:W-:Y:S05]  /*0750*/  BRA `(.L_x_4) ;  /* 0x0000000000087947 */ /* 0x000fea0003800000 */
.L_x_5:
[----:B------:R-:W-:Y:S02]  /*0760*/  ULDC UR4, c[0x0][0x580] ;  /* 0x0001600000047ab9 */ /* 0x000fe40000000800 */
[----:B------:R-:W-:-:S07]  /*0770*/  IMAD.U32 R22, RZ, RZ, UR4 ;  /* 0x00000004ff167e24 */ /* 0x000fce000f8e00ff */
.L_x_4:
[----:B------:R-:W-:Y:S02]  /*0780*/  ULDC.64 UR4, c[0x0][0x5a0] ;  /* 0x0001680000047ab9 */ /* 0x000fe40000000a00 */
[----:B------:R-:W-:-:S04]  /*0790*/  ISETP.NE.U32.AND P0, PT, RZ, UR4, PT ;  /* 0x00000004ff007c0c */ /* 0x000fc8000bf05070 */
[----:B------:R-:W-:-:S13]  /*07a0*/  ISETP.NE.AND.EX P0, PT, RZ, UR5, PT, P0 ;  /* 0x00000005ff007c0c */ /* 0x000fda000bf05300 */
[----:B------:R-:W-:Y:S05]  /*07b0*/  @!P0 BRA `(.L_x_6) ;  /* 0x00000000001c8947 */ /* 0x000fea0003800000 */
[----:B-1----:R-:W1:Y:S02]  /*07c0*/  LDC.64 R6, c[0x0][0x5a0] ;  /* 0x00016800ff067b82 */ /* 0x002e640000000a00 */
[----:B-1----:R-:W2:Y:S02]  /*07d0*/  LDG.E.64 R6, desc[UR52][R6.64] ;  /* 0x0000003406067981 */ /* 0x002ea4000c1e1b00 */
[----:B--2---:R-:W-:-:S04]  /*07e0*/  ISETP.NE.U32.AND P0, PT, R6, RZ, PT ;  /* 0x000000ff0600720c */ /* 0x004fc80003f05070 */
[----:B------:R-:W-:-:S13]  /*07f0*/  ISETP.NE.AND.EX P0, PT, R7, RZ, PT, P0 ;  /* 0x000000ff0700720c */ /* 0x000fda0003f05300 */
[----:B------:R-:W-:Y:S05]  /*0800*/  @!P0 BRA `(.L_x_6) ;  /* 0x0000000000088947 */ /* 0x000fea0003800000 */
[----:B0-----:R2:W5:Y:S01]  /*0810*/  LD.E R23, desc[UR52][R6.64] ;  /* 0x0000003406177980 */ /* 0x001562000c101900 */
[----:B------:R-:W-:Y:S05]  /*0820*/  BRA `(.L_x_7) ;  /* 0x0000000000247947 */ /* 0x000fea0003800000 */
.L_x_6:
[----:B------:R-:W-:Y:S02]  /*0830*/  ULDC.64 UR4, c[0x0][0x590] ;  /* 0x0001640000047ab9 */ /* 0x000fe40000000a00 */
[----:B------:R-:W-:-:S04]  /*0840*/  ISETP.NE.U32.AND P0, PT, RZ, UR4, PT ;  /* 0x00000004ff007c0c */ /* 0x000fc8000bf05070 */
[----:B------:R-:W-:-:S13]  /*0850*/  ISETP.NE.AND.EX P0, PT, RZ, UR5, PT, P0 ;  /* 0x00000005ff007c0c */ /* 0x000fda000bf05300 */
[----:B------:R-:W-:Y:S05]  /*0860*/  @!P0 BRA `(.L_x_8) ;  /* 0x00000000000c8947 */ /* 0x000fea0003800000 */
[----:B-1----:R-:W0:Y:S02]  /*0870*/  LDC.64 R6, c[0x0][0x590] ;  /* 0x00016400ff067b82 */ /* 0x002e240000000a00 */
[----:B0-----:R0:W5:Y:S01]  /*0880*/  LDG.E R23, desc[UR52][R6.64] ;  /* 0x0000003406177981 */ /* 0x001162000c1e1900 */
[----:B------:R-:W-:Y:S05]  /*0890*/  BRA `(.L_x_7) ;  /* 0x0000000000087947 */ /* 0x000fea0003800000 */
.L_x_8:
[----:B------:R-:W-:Y:S02]  /*08a0*/  ULDC UR4, c[0x0][0x584] ;  /* 0x0001610000047ab9 */ /* 0x000fe40000000800 */
[----:B0-----:R-:W-:-:S07]  /*08b0*/  IMAD.U32 R23, RZ, RZ, UR4 ;  /* 0x00000004ff177e24 */ /* 0x001fce000f8e00ff */
.L_x_7:
[----:B------:R-:W3:Y:S01]  /*08c0*/  S2UR UR10, SR_CTAID.Y ;  /* 0x00000000000a79c3 */ /* 0x000ee20000002600 */
[----:B------:R-:W-:Y:S01]  /*08d0*/  ULDC UR5, c[0x0][0x65c] ;  /* 0x0001970000057ab9 */ /* 0x000fe20000000800 */
[----:B------:R-:W-:Y:S01]  /*08e0*/  UISETP.NE.AND UP0, UPT, UR15, 0x2, UPT ;  /* 0x000000020f00788c */ /* 0x000fe2000bf05270 */
[----:B------:R-:W-:Y:S01]  /*08f0*/  IMAD.MOV.U32 R18, RZ, RZ, -0x1 ;  /* 0xffffffffff127424 */ /* 0x000fe200078e00ff */
[----:B------:R-:W-:Y:S01]  /*0900*/  UISETP.NE.AND UP2, UPT, UR5, 0x1, UPT ;  /* 0x000000010500788c */ /* 0x000fe2000bf45270 */
[----:B------:R-:W-:Y:S02]  /*0910*/  IMAD.MOV.U32 R2, RZ, RZ, -0x1 ;  /* 0xffffffffff027424 */ /* 0x000fe400078e00ff */
[----:B------:R-:W-:Y:S01]  /*0920*/  IMAD.MOV.U32 R19, RZ, RZ, -0x1 ;  /* 0xffffffffff137424 */ /* 0x000fe200078e00ff */
[----:B------:R-:W4:Y:S01]  /*0930*/  S2UR UR4, SR_CTAID.X ;  /* 0x00000000000479c3 */ /* 0x000f220000002500 */
[----:B------:R-:W-:-:S06]  /*0940*/  UP2UR UR45, UPR, URZ, 0x4 ;  /* 0x000000043f2d7883 */ /* 0x000fcc0008000000 */
[----:B------:R-:W-:Y:S01]  /*0950*/  @UP2 ULDC UR12, c[0x0][0x10] ;  /* 0x00000400000c2ab9 */ /* 0x000fe20000000800 */
[----:B------:R-:W-:Y:S01]  /*0960*/  @UP2 UMOV UR7, URZ ;  /* 0x0000003f00072c82 */ /* 0x000fe20008000000 */
[----:B------:R-:W-:Y:S01]  /*0970*/  @UP2 UMOV UR5, URZ ;  /* 0x0000003f00052c82 */ /* 0x000fe20008000000 */
[----:B012---:R-:W0:Y:S01]  /*0980*/  LDC.64 R6, c[0x0][0x650] ;  /* 0x00019400ff067b82 */ /* 0x007e220000000a00 */
[----:B---3--:R-:W-:Y:S02]  /*0990*/  @UP2 UMOV UR9, UR10 ;  /* 0x0000000a00092c82 */ /* 0x008fe40008000000 */
[----:B------:R-:W-:Y:S01]  /*09a0*/  @UP2 UMOV UR6, UR9 ;  /* 0x0000000900062c82 */ /* 0x000fe20008000000 */
[----:B------:R-:W-:Y:S01]  /*09b0*/  @!UP2 UMOV UR9, UR10 ;  /* 0x0000000a0009ac82 */ /* 0x000fe20008000000 */
[----:B----4-:R-:W-:-:S03]  /*09c0*/  @UP2 UIMAD.WIDE.U32 UR12, UR4, UR12, UR6 ;  /* 0x0000000c040c22a5 */ /* 0x010fc6000f8e0006 */
[----:B------:R-:W-:Y:S01]  /*09d0*/  @!UP2 ULDC UR6, c[0x0][0xc] ;  /* 0x000003000006aab9 */ /* 0x000fe20000000800 */
[----:B------:R-:W-:Y:S01]  /*09e0*/  @UP2 UIADD3 UR14, UR13, UR5, URZ ;  /* 0x000000050d0e2290 */ /* 0x000fe2000fffe03f */
[----:B------:R-:W-:Y:S02]  /*09f0*/  ULDC UR10, c[0x0][0xc] ;  /* 0x00000300000a7ab9 */ /* 0x000fe40000000800 */
[----:B------:R-:W-:Y:S01]  /*0a00*/  UMOV UR5, URZ ;  /* 0x0000003f00057c82 */ /* 0x000fe20008000000 */
[----:B------:R-:W-:Y:S01]  /*0a10*/  ULDC UR11, c[0x0][0x10] ;  /* 0x00000400000b7ab9 */ /* 0x000fe20000000800 */
[----:B------:R-:W-:Y:S02]  /*0a20*/  @!UP2 UIMAD.WIDE.U32 UR6, UR6, UR9, UR4 ;  /* 0x000000090606a2a5 */ /* 0x000fe4000f8e0004 */
[----:B------:R-:W-:Y:S01]  /*0a30*/  UIMAD.WIDE.U32 UR10, UR10, UR11, URZ ;  /* 0x0000000b0a0a72a5 */ /* 0x000fe2000f8e003f */
[----:B------:R-:W-:-:S03]  /*0a40*/  ULDC UR13, c[0x0][0x14] ;  /* 0x00000500000d7ab9 */ /* 0x000fc60000000800 */
[----:B------:R-:W-:Y:S02]  /*0a50*/  UIMAD.WIDE.U32 UR54, UR10, UR13, URZ ;  /* 0x0000000d0a3672a5 */ /* 0x000fe4000f8e003f */
[----:B------:R-:W-:Y:S01]  /*0a60*/  UIMAD UR37, UR11, UR13, URZ ;  /* 0x0000000d0b2572a4 */ /* 0x000fe2000f8e023f */
[----:B------:R-:W-:Y:S01]  /*0a70*/  @!UP2 UMOV UR12, UR6 ;  /* 0x00000006000cac82 */ /* 0x000fe20008000000 */
[----:B------:R-:W-:Y:S02]  /*0a80*/  @!UP2 UMOV UR14, UR7 ;  /* 0x00000007000eac82 */ /* 0x000fe40008000000 */
[----:B------:R-:W-:Y:S02]  /*0a90*/  UIADD3 UR37, UR55, UR37, URZ ;  /* 0x0000002537257290 */ /* 0x000fe4000fffe03f */
[----:B------:R-:W-:-:S04]  /*0aa0*/  UIADD3 UR6, UP1, UR12, UR54, URZ ;  /* 0x000000360c067290 */ /* 0x000fc8000ff3e03f */
[----:B------:R-:W-:Y:S02]  /*0ab0*/  UIADD3.X UR7, UR14, UR37, URZ, UP1, !UPT ;  /* 0x000000250e077290 */ /* 0x000fe40008ffe43f */
[----:B------:R-:W-:Y:S02]  /*0ac0*/  USEL UR6, UR6, UR12, !UP0 ;  /* 0x0000000c06067287 */ /* 0x000fe4000c000000 */
[----:B------:R-:W-:-:S04]  /*0ad0*/  USEL UR7, UR7, UR14, !UP0 ;  /* 0x0000000e07077287 */ /* 0x000fc8000c000000 */
[----:B0-----:R-:W-:Y:S01]  /*0ae0*/  ISETP.LE.U32.AND P0, PT, R6, UR6, PT ;  /* 0x0000000606007c0c */ /* 0x001fe2000bf03070 */
[----:B------:R-:W-:Y:S02]  /*0af0*/  IMAD.U32 R16, RZ, RZ, UR6 ;  /* 0x00000006ff107e24 */ /* 0x000fe4000f8e00ff */
[----:B------:R-:W-:Y:S02]  /*0b00*/  IMAD.U32 R0, RZ, RZ, UR7 ;  /* 0x00000007ff007e24 */ /* 0x000fe4000f8e00ff */
[----:B------:R-:W-:-:S03]  /*0b10*/  IMAD.U32 R17, RZ, RZ, UR7 ;  /* 0x00000007ff117e24 */ /* 0x000fc6000f8e00ff */
[----:B------:R-:W-:Y:S02]  /*0b20*/  ISETP.GE.U32.AND.EX P0, PT, R0, R7, PT, P0 ;  /* 0x000000070000720c */ /* 0x000fe40003f06100 */
[----:B------:R-:W-:-:S11]  /*0b30*/  PRMT R0, RZ, 0x7610, R0 ;  /* 0x00007610ff007816 */ /* 0x000fd60000000000 */
[----:B------:R-:W-:Y:S05]  /*0b40*/  @P0 BRA `(.L_x_9) ;  /* 0x00000004008c0947 */ /* 0x000fea0003800000 */
[----:B------:R-:W-:Y:S01]  /*0b50*/  I2FP.F32.U32 R0, UR4 ;  /* 0x0000000400007c45 */ /* 0x000fe20008201000 */
[----:B------:R-:W-:Y:S01]  /*0b60*/  ULDC.64 UR16, c[0x0][0x628] ;  /* 0x00018a0000107ab9 */ /* 0x000fe20000000a00 */
[----:B------:R-:W-:Y:S01]  /*0b70*/  ULDC UR6, c[0x0][0x150] ;  /* 0x0000540000067ab9 */ /* 0x000fe20000000800 */
[----:B------:R-:W-:Y:S01]  /*0b80*/  ISETP.NE.U32.AND P0, PT, RZ, UR16, PT ;  /* 0x00000010ff007c0c */ /* 0x000fe2000bf05070 */
[----:B------:R-:W-:Y:S01]  /*0b90*/  ULDC UR15, c[0x0][0x630] ;  /* 0x00018c00000f7ab9 */ /* 0x000fe20000000800 */
[----:B------:R-:W-:Y:S01]  /*0ba0*/  FMUL R0, R0, UR6 ;  /* 0x0000000600007c20 */ /* 0x000fe20008400000 */
[----:B------:R-:W-:Y:S01]  /*0bb0*/  R2UR UR19, R16 ;  /* 0x00000000101372ca */ /* 0x000fe200000e0000 */
[----:B------:R-:W-:Y:S01]  /*0bc0*/  ULDC UR21, c[0x0][0x154] ;  /* 0x0000550000157ab9 */ /* 0x000fe20000000800 */
[----:B------:R-:W-:Y:S01]  /*0bd0*/  ISETP.NE.AND.EX P0, PT, RZ, UR17, PT, P0 ;  /* 0x00000011ff007c0c */ /* 0x000fe2000bf05300 */
[----:B------:R0:W1:Y:S01]  /*0be0*/  F2I.U32.TRUNC.NTZ R2, R0 ;  /* 0x0000000000027305 */ /* 0x000062000020f000 */
[----:B------:R-:W-:-:S02]  /*0bf0*/  R2UR UR20, R17 ;  /* 0x00000000111472ca */ /* 0x000fc400000e0000 */
[----:B------:R-:W-:Y:S02]  /*0c00*/  R2UR UR6, R16 ;  /* 0x00000000100672ca */ /* 0x000fe400000e0000 */
[----:B------:R-:W-:-:S07]  /*0c10*/  R2UR UR7, R17 ;  /* 0x00000000110772ca */ /* 0x000fce00000e0000 */
[----:B0-----:R-:W-:Y:S08]  /*0c20*/  @!P0 BRA `(.L_x_10) ;  /* 0x0000000000308947 */ /* 0x001ff00003800000 */
[----:B------:R-:W-:Y:S01]  /*0c30*/  R2UR UR6, R16 ;  /* 0x00000000100672ca */ /* 0x000fe200000e0000 */
[----:B------:R-:W-:Y:S01]  /*0c40*/  ULDC UR12, c[0x0][0x634] ;  /* 0x00018d00000c7ab9 */ /* 0x000fe20000000800 */
[----:B------:R-:W-:-:S11]  /*0c50*/  R2UR UR14, R17 ;  /* 0x00000000110e72ca */ /* 0x000fd600000e0000 */
[----:B------:R-:W-:-:S04]  /*0c60*/  UIADD3 UR12, UP1, UR6, UR12, URZ ;  /* 0x0000000c060c7290 */ /* 0x000fc8000ff3e03f */
[----:B------:R-:W-:-:S04]  /*0c70*/  UIADD3.X UR14, URZ, UR14, URZ, UP1, !UPT ;  /* 0x0000000e3f0e7290 */ /* 0x000fc80008ffe43f */
[----:B------:R-:W-:-:S04]  /*0c80*/  UIMAD.WIDE.U32 UR6, UR14, UR16, URZ ;  /* 0x000000100e0672a5 */ /* 0x000fc8000f8e003f */
[----:B------:R-:W-:Y:S02]  /*0c90*/  UIMAD.WIDE.U32 UR10, UP1, UR12, UR17, UR6 ;  /* 0x000000110c0a72a5 */ /* 0x000fe4000f820006 */
[----:B------:R-:W-:Y:S02]  /*0ca0*/  UIMAD.WIDE.U32 UR6, UR12, UR16, URZ ;  /* 0x000000100c0672a5 */ /* 0x000fe4000f8e003f */
[----:B------:R-:W-:Y:S02]  /*0cb0*/  UIADD3.X UR13, URZ, URZ, URZ, UP1, !UPT ;  /* 0x0000003f3f0d7290 */ /* 0x000fe40008ffe43f */
[----:B------:R-:W-:Y:S01]  /*0cc0*/  UIADD3 URZ, UP1, UR7, UR10, URZ ;  /* 0x0000000a073f7290 */ /* 0x000fe2000ff3e03f */
[----:B------:R-:W-:-:S03]  /*0cd0*/  UMOV UR12, UR11 ;  /* 0x0000000b000c7c82 */ /* 0x000fc60008000000 */
[----:B------:R-:W-:-:S12]  /*0ce0*/  UIMAD.WIDE.U32.X UR6, UR14, UR17, UR12, UP1 ;  /* 0x000000110e0672a5 */ /* 0x000fd800088e040c */
.L_x_10:
[----:B------:R-:W-:Y:S01]  /*0cf0*/  USHF.R.U64 UR5, UR6, UR15, UR7 ;  /* 0x0000000f06057299 */ /* 0x000fe20008001207 */
[----:B------:R-:W-:Y:S01]  /*0d00*/  I2FP.F32.U32 R0, UR9 ;  /* 0x0000000900007c45 */ /* 0x000fe20008201000 */
[----:B------:R-:W-:Y:S01]  /*0d10*/  USHF.R.U32.HI UR6, URZ, UR15, UR7 ;  /* 0x0000000f3f067299 */ /* 0x000fe20008011607 */
[----:B-1----:R-:W-:Y:S01]  /*0d20*/  R2UR UR14, R2 ;  /* 0x00000000020e72ca */ /* 0x002fe200000e0000 */
[----:B------:R-:W-:Y:S02]  /*0d30*/  UIADD3 UR17, UP1, URZ, -UR5, URZ ;  /* 0x800000053f117290 */ /* 0x000fe4000ff3e03f */
[----:B------:R-:W-:Y:S01]  /*0d40*/  FMUL R0, R0, UR21 ;  /* 0x0000001500007c20 */ /* 0x000fe20008400000 */
[----:B------:R-:W-:Y:S01]  /*0d50*/  ULDC.64 UR10, c[0x0][0x620] ;  /* 0x00018800000a7ab9 */ /* 0x000fe20000000a00 */
[----:B------:R-:W-:Y:S01]  /*0d60*/  UIADD3.X UR6, URZ, ~UR6, URZ, UP1, !UPT ;  /* 0x800000063f067290 */ /* 0x000fe20008ffe43f */
[----:B------:R-:W-:Y:S01]  /*0d70*/  UMOV UR12, UR19 ;  /* 0x00000013000c7c82 */ /* 0x000fe20008000000 */
[----:B------:R-:W-:-:S02]  /*0d80*/  UMOV UR13, UR20 ;  /* 0x00000014000d7c82 */ /* 0x000fc40008000000 */
[----:B------:R-:W-:Y:S01]  /*0d90*/  UIMAD UR6, UR6, UR10, URZ ;  /* 0x0000000a060672a4 */ /* 0x000fe2000f8e023f */
[----:B------:R-:W0:Y:S01]  /*0da0*/  F2I.U32.TRUNC.NTZ R0, R0 ;  /* 0x0000000000007305 */ /* 0x000e22000020f000 */
[----:B------:R-:W-:Y:S02]  /*0db0*/  UIMAD.WIDE.U32 UR12, UR17, UR10, UR12 ;  /* 0x0000000a110c72a5 */ /* 0x000fe4000f8e000c */
[----:B------:R-:W-:Y:S01]  /*0dc0*/  UIMAD UR17, UR17, UR11, UR6 ;  /* 0x0000000b111172a4 */ /* 0x000fe2000f8e0206 */
[----:B------:R-:W-:Y:S01]  /*0dd0*/  ULDC UR24, c[0x0][0x658] ;  /* 0x0001960000187ab9 */ /* 0x000fe20000000800 */
[----:B------:R-:W-:Y:S02]  /*0de0*/  UMOV UR22, 0xffffffff ;  /* 0xffffffff00167882 */ /* 0x000fe40000000000 */
[----:B------:R-:W-:Y:S01]  /*0df0*/  UIADD3 UR17, UR13, UR17, URZ ;  /* 0x000000110d117290 */ /* 0x000fe2000fffe03f */
[----:B------:R-:W-:Y:S01]  /*0e00*/  ULDC UR19, c[0x0][0x618] ;  /* 0x0001860000137ab9 */ /* 0x000fe20000000800 */
[----:B------:R-:W-:Y:S01]  /*0e10*/  ULDC.64 UR6, c[0x0][0x640] ;  /* 0x0001900000067ab9 */ /* 0x000fe20000000a00 */
[----:B------:R-:W-:Y:S01]  /*0e20*/  USHF.L.U32 UR13, UR22, UR24, URZ ;  /* 0x00000018160d7299 */ /* 0x000fe2000800063f */
[----:B------:R-:W-:Y:S01]  /*0e30*/  ISETP.NE.U32.AND P0, PT, RZ, UR6, PT ;  /* 0x00000006ff007c0c */ /* 0x000fe2000bf05070 */
[----:B------:R-:W-:-:S02]  /*0e40*/  USHF.R.U64 UR22, UR12, UR19, UR17 ;  /* 0x000000130c167299 */ /* 0x000fc40008001211 */
[----:B------:R-:W-:Y:S01]  /*0e50*/  USHF.R.U32.HI UR12, URZ, UR19, UR17 ;  /* 0x000000133f0c7299 */ /* 0x000fe20008011611 */
[----:B0-----:R-:W-:Y:S01]  /*0e60*/  R2UR UR16, R0 ;  /* 0x00000000001072ca */ /* 0x001fe200000e0000 */
[----:B------:R-:W-:Y:S01]  /*0e70*/  ULDC UR21, c[0x0][0x608] ;  /* 0x0001820000157ab9 */ /* 0x000fe20000000800 */
[----:B------:R-:W-:Y:S01]  /*0e80*/  ISETP.NE.AND.EX P0, PT, RZ, UR7, PT, P0 ;  /* 0x00000007ff007c0c */ /* 0x000fe2000bf05300 */
[----:B------:R-:W-:Y:S02]  /*0e90*/  USHF.R.U64 UR26, UR22, UR21, UR12 ;  /* 0x00000015161a7299 */ /* 0x000fe4000800120c */
[----:B------:R-:W-:Y:S01]  /*0ea0*/  USHF.R.U32.HI UR12, URZ, UR21, UR12 ;  /* 0x000000153f0c7299 */ /* 0x000fe2000801160c */
[----:B------:R-:W-:Y:S01]  /*0eb0*/  UMOV UR20, 0x1 ;  /* 0x0000000100147882 */ /* 0x000fe20000000000 */
[----:B------:R-:W-:Y:S02]  /*0ec0*/  UIADD3 UR14, -UR14, URZ, URZ ;  /* 0x0000003f0e0e7290 */ /* 0x000fe4000fffe13f */
[----:B------:R-:W-:-:S02]  /*0ed0*/  USHF.R.U64 UR27, UR26, UR24, UR12 ;  /* 0x000000181a1b7299 */ /* 0x000fc4000800120c */
[----:B------:R-:W-:Y:S01]  /*0ee0*/  USHF.L.U32 UR19, UR20, UR24, URZ ;  /* 0x0000001814137299 */ /* 0x000fe2000800063f */
[----:B------:R-:W-:Y:S01]  /*0ef0*/  ULDC UR15, c[0x0][0x144] ;  /* 0x00005100000f7ab9 */ /* 0x000fe20000000800 */
[----:B------:R-:W-:Y:S01]  /*0f00*/  ULDC UR10, c[0x0][0x600] ;  /* 0x00018000000a7ab9 */ /* 0x000fe20000000800 */
[----:B------:R-:W-:Y:S02]  /*0f10*/  ULOP3.LUT UR20, URZ, UR13, URZ, 0x33, !UPT ;  /* 0x0000000d3f147292 */ /* 0x000fe4000f8e333f */
[----:B------:R-:W-:Y:S02]  /*0f20*/  USHF.R.U32.HI UR13, URZ, UR24, UR12 ;  /* 0x000000183f0d7299 */ /* 0x000fe4000801160c */
[----:B------:R-:W-:Y:S02]  /*0f30*/  UIADD3 UR11, UR10, -0x1, URZ ;  /* 0xffffffff0a0b7890 */ /* 0x000fe4000fffe03f */
[----:B------:R-:W-:Y:S02]  /*0f40*/  UIADD3 UR23, -UR16, URZ, URZ ;  /* 0x0000003f10177290 */ /* 0x000fe4000fffe13f */
[----:B------:R-:W-:Y:S01]  /*0f50*/  UIMAD UR4, UR15, UR14, UR4 ;  /* 0x0000000e0f0472a4 */ /* 0x000fe2000f8e0204 */
[----:B------:R-:W-:Y:S01]  /*0f60*/  ULDC UR28, c[0x0][0x148] ;  /* 0x00005200001c7ab9 */ /* 0x000fe20000000800 */
[----:B------:R-:W-:Y:S01]  /*0f70*/  ULDC UR24, c[0x0][0x648] ;  /* 0x0001920000187ab9 */ /* 0x000fe20000000800 */
[----:B------:R-:W-:Y:S01]  /*0f80*/  ULDC UR25, c[0x0][0x638] ;  /* 0x00018e0000197ab9 */ /* 0x000fe20000000800 */
[----:B------:R-:W-:Y:S01]  /*0f90*/  UMOV UR12, UR27 ;  /* 0x0000001b000c7c82 */ /* 0x000fe20008000000 */
[----:B------:R-:W-:Y:S07]  /*0fa0*/  @!P0 BRA `(.L_x_11) ;  /* 0x0000000000308947 */ /* 0x000fee0003800000 */
[----:B------:R-:W-:Y:S02]  /*0fb0*/  ULDC UR16, c[0x0][0x64c] ;  /* 0x0001930000107ab9 */ /* 0x000fe40000000800 */
        /* <DEDUP_REMOVED lines=8> */
[----:B------:R-:W-:-:S07]  /*1040*/  UIMAD.WIDE.U32.X UR6, UR21, UR7, UR16, UP1 ;  /* 0x00000007150672a5 */ /* 0x000fce00088e0410 */
[----:B------:R-:W-:Y:S01]  /*1050*/  UMOV UR12, UR6 ;  /* 0x00000006000c7c82 */ /* 0x000fe20008000000 */
[----:B------:R-:W-:-:S05]  /*1060*/  UMOV UR13, UR7 ;  /* 0x00000007000d7c82 */ /* 0x000fca0008000000 */
.L_x_11:
[----:B------:R-:W-:Y:S01]  /*1070*/  UISETP.NE.AND UP1, UPT, UR45, URZ, UPT ;  /* 0x0000003f2d00728c */ /* 0x000fe2000bf25270 */
[----:B------:R-:W-:Y:S01]  /*1080*/  IMAD.MOV.U32 R0, RZ, RZ, 0x1 ;  /* 0x00000001ff007424 */ /* 0x000fe200078e00ff */
[----:B------:R-:W-:Y:S01]  /*1090*/  USHF.R.U64 UR6, UR12, UR24, UR13 ;  /* 0x000000180c067299 */ /* 0x000fe2000800120d */
[----:B------:R-:W-:Y:S01]  /*10a0*/  IMAD.U32 R19, RZ, RZ, UR5 ;  /* 0x00000005ff137e24 */ /* 0x000fe2000f8e00ff */
[----:B------:R-:W-:Y:S02]  /*10b0*/  ULOP3.LUT UR20, UR26, UR20, URZ, 0xc0, !UPT ;  /* 0x000000141a147292 */ /* 0x000fe4000f8ec03f */
[----:B------:R-:W-:Y:S02]  /*10c0*/  UIADD3 UR7, -UR6, URZ, URZ ;  /* 0x0000003f06077290 */ /* 0x000fe4000fffe13f */
[----:B------:R-:W-:Y:S02]  /*10d0*/  UIMAD UR19, UR19, UR6, UR20 ;  /* 0x00000006131372a4 */ /* 0x000fe4000f8e0214 */
[----:B------:R-:W-:-:S02]  /*10e0*/  ULOP3.LUT UR11, UR22, UR11, URZ, 0xc0, !UPT ;  /* 0x0000000b160b7292 */ /* 0x000fc4000f8ec03f */
[----:B------:R-:W-:Y:S02]  /*10f0*/  @UP1 UIMAD UR4, UR28, UR23, UR9 ;  /* 0x000000171c0412a4 */ /* 0x000fe4000f8e0209 */
[----:B------:R-:W-:-:S03]  /*1100*/  UIMAD UR6, UR7, UR25, UR27 ;  /* 0x00000019070672a4 */ /* 0x000fc6000f8e021b */
[----:B------:R-:W-:Y:S01]  /*1110*/  ULDC UR7, c[0x0][0x610] ;  /* 0x0001840000077ab9 */ /* 0x000fe20000000800 */
[----:B------:R-:W-:Y:S02]  /*1120*/  UIMAD UR6, UR6, UR10, UR11 ;  /* 0x0000000a060672a4 */ /* 0x000fe4000f8e020b */
[----:B------:R-:W-:-:S04]  /*1130*/  UIMAD UR4, UR19, UR7, UR4 ;  /* 0x00000007130472a4 */ /* 0x000fc8000f8e0204 */
[----:B------:R-:W-:Y:S02]  /*1140*/  USEL UR7, UR6, UR4, !UP1 ;  /* 0x0000000406077287 */ /* 0x000fe4000c800000 */
[----:B------:R-:W-:-:S04]  /*1150*/  USEL UR4, UR4, UR6, !UP1 ;  /* 0x0000000604047287 */ /* 0x000fc8000c800000 */
[----:B------:R-:W-:Y:S02]  /*1160*/  IMAD.U32 R2, RZ, RZ, UR7 ;  /* 0x00000007ff027e24 */ /* 0x000fe4000f8e00ff */
[----:B------:R-:W-:-:S07]  /*1170*/  IMAD.U32 R18, RZ, RZ, UR4 ;  /* 0x00000004ff127e24 */ /* 0x000fce000f8e00ff */
.L_x_9:
[----:B------:R-:W-:Y:S02]  /*1180*/  ULDC UR4, c[0x0][0x28c] ;  /* 0x0000a30000047ab9 */ /* 0x000fe40000000800 */
[----:B------:R-:W-:-:S04]  /*1190*/  UIADD3 UR4, UR4, 0x7f, URZ ;  /* 0x0000007f04047890 */ /* 0x000fc8000fffe03f */
[----:B------:R-:W-:-:S04]  /*11a0*/  USHF.R.S32.HI UR5, URZ, 0x1f, UR4 ;  /* 0x0000001f3f057899 */ /* 0x000fc80008011404 */
[----:B------:R-:W-:-:S04]  /*11b0*/  ULEA.HI UR5, UR5, UR4, URZ, 0x7 ;  /* 0x0000000405057291 */ /* 0x000fc8000f8f383f */
[----:B------:R-:W-:Y:S01]  /*11c0*/  USHF.R.S32.HI UR38, URZ, 0x7, UR5 ;  /* 0x000000073f267899 */ /* 0x000fe20008011405 */
[----:B------:R-:W-:Y:S11]  /*11d0*/  @!P1 BRA `(.L_x_12) ;  /* 0x00000054003c9947 */ /* 0x000ff60003800000 */
[----:B------:R-:W-:-:S06]  /*11e0*/  UISETP.GT.U32.AND UP1, UPT, UR18, 0x1, UPT ;  /* 0x000000011200788c */ /* 0x000fcc000bf24070 */
[----:B------:R-:W-:-:S13]  /*11f0*/  PLOP3.LUT P0, PT, PT, PT, UP1, 0x80, 0x0 ;  /* 0x000000000000781c */ /* 0x000fda0003f0f018 */
[----:B------:R-:W-:Y:S05]  /*1200*/  @P0 EXIT ;  /* 0x000000000000094d */ /* 0x000fea0003800000 */
.L_x_13:
[----:B------:R-:W-:-:S08]  /*1210*/  NOP ;  /* 0x0000000000007918 */ /* 0x000fd00000000000 */
[----:B------:R-:W0:Y:S02]  /*1220*/  USETMAXREG.TRY_ALLOC.CTAPOOL UP1, 0xe8 ;  /* 0x000000e8000079c8 */ /* 0x000e240008020600 */
[----:B0-----:R-:W-:-:S13]  /*1230*/  PLOP3.LUT P0, PT, PT, PT, UP1, 0x80, 0x0 ;  /* 0x000000000000781c */ /* 0x001fda0003f0f018 */
[----:B------:R-:W-:Y:S05]  /*1240*/  @!P0 BRA `(.L_x_13) ;  /* 0xfffffffc00f08947 */ /* 0x000fea000383ffff */
[----:B------:R-:W-:-:S13]  /*1250*/  LOP3.LUT P0, RZ, R0, 0xff, RZ, 0xc0, !PT ;  /* 0x000000ff00ff7812 */ /* 0x000fda000780c0ff */
[----:B------:R-:W-:Y:S05]  /*1260*/  @!P0 EXIT ;  /* 0x000000000000894d */ /* 0x000fea0003800000 */
[----:B------:R-:W-:Y:S01]  /*1270*/  SHF.R.S32.HI R0, RZ, 0x1f, R3 ;  /* 0x0000001fff007819 */ /* 0x000fe20000011403 */
[----:B------:R-:W0:Y:S01]  /*1280*/  S2UR UR5, SR_CgaCtaId ;  /* 0x00000000000579c3 */ /* 0x000e220000008800 */
[----:B------:R-:W-:Y:S01]  /*1290*/  UMOV UR40, 0x400 ;  /* 0x0000040000287882 */ /* 0x000fe20000000000 */
[----:B------:R-:W-:Y:S01]  /*12a0*/  USHF.R.U32.HI UR4, URZ, 0x1, UR38 ;  /* 0x000000013f047899 */ /* 0x000fe20008011626 */
[CC--:B------:R-:W-:Y:S01]  /*12b0*/  LEA.HI R4, R0.reuse, R3.reuse, RZ, 0x2 ;  /* 0x0000000300047211 */ /* 0x0c0fe200078f10ff */
[----:B------:R-:W-:Y:S01]  /*12c0*/  ULOP3.LUT UR44, UR38, 0x1, URZ, 0xc0, !UPT ;  /* 0x00000001262c7892 */ /* 0x000fe2000f8ec03f */
[----:B------:R-:W-:Y:S01]  /*12d0*/  LEA.HI R0, R0, R3, RZ, 0x5 ;  /* 0x0000000300007211 */ /* 0x000fe200078f28ff */
[----:B------:R-:W-:Y:S01]  /*12e0*/  ULDC.64 UR10, c[0x0][0x288] ;  /* 0x0000a200000a7ab9 */ /* 0x000fe20000000a00 */
[--C-:B------:R-:W-:Y:S01]  /*12f0*/  SHF.R.S32.HI R88, RZ, 0x2, R4.reuse ;  /* 0x00000002ff587819 */ /* 0x100fe20000011404 */
[----:B------:R-:W1:Y:S01]  /*1300*/  LDC.64 R6, c[0x0][0x5c8] ;  /* 0x00017200ff067b82 */ /* 0x000e620000000a00 */
[----:B------:R-:W-:Y:S01]  /*1310*/  SHF.R.S32.HI R5, RZ, 0x1f, R4 ;  /* 0x0000001fff057819 */ /* 0x000fe20000011404 */
[----:B------:R-:W-:Y:S01]  /*1320*/  UISETP.LT.AND UP1, UPT, UR38, 0x1, UPT ;  /* 0x000000012600788c */ /* 0x000fe2000bf21270 */
[----:B------:R-:W-:Y:S01]  /*1330*/  LOP3.LUT R4, R4, 0xfffffffc, RZ, 0xc0, !PT ;  /* 0xfffffffc04047812 */ /* 0x000fe200078ec0ff */
[----:B------:R-:W-:Y:S01]  /*1340*/  ULOP3.LUT UR4, UR4, 0x1, URZ, 0xc0, !UPT ;  /* 0x0000000104047892 */ /* 0x000fe2000f8ec03f */
[----:B------:R-:W-:Y:S01]  /*1350*/  LEA.HI R5, R5, R88, RZ, 0x3 ;  /* 0x0000005805057211 */ /* 0x000fe200078f18ff */
[----:B------:R-:W-:Y:S01]  /*1360*/  ULDC UR43, c[0x0][0x658] ;  /* 0x00019600002b7ab9 */ /* 0x000fe20000000800 */
[----:B------:R-:W-:Y:S01]  /*1370*/  UMOV UR6, 0xffffffff ;  /* 0xffffffff00067882 */ /* 0x000fe20000000000 */
[----:B------:R-:W-:Y:S01]  /*1380*/  IMAD.IADD R4, R3, 0x1, -R4 ;  /* 0x0000000103047824 */ /* 0x000fe200078e0a04 */
[----:B------:R-:W-:Y:S01]  /*1390*/  LOP3.LUT R5, R5, 0xfffffff8, RZ, 0xc0, !PT ;  /* 0xfffffff805057812 */ /* 0x000fe200078ec0ff */
[----:B------:R-:W-:Y:S01]  /*13a0*/  IMAD.U32 R3, RZ, RZ, UR10 ;  /* 0x0000000aff037e24 */ /* 0x000fe2000f8e00ff */
[----:B------:R-:W-:Y:S01]  /*13b0*/  ULDC UR8, c[0x0][0x284] ;  /* 0x0000a10000087ab9 */ /* 0x000fe20000000800 */
[----:B------:R-:W-:Y:S01]  /*13c0*/  IMAD.SHL.U32 R90, R4, 0x2, RZ ;  /* 0x00000002045a7824 */ /* 0x000fe200078e00ff */
[----:B------:R-:W-:Y:S01]  /*13d0*/  USEL UR44, UR44, URZ, !UP0 ;  /* 0x0000003f2c2c7287 */ /* 0x000fe2000c000000 */
[----:B------:R-:W-:Y:S01]  /*13e0*/  IMAD.IADD R88, R88, 0x1, -R5 ;  /* 0x0000000158587824 */ /* 0x000fe200078e0a05 */
[----:B------:R-:W-:Y:S01]  /*13f0*/  SHF.R.S32.HI R5, RZ, 0x5, R0 ;  /* 0x00000005ff057819 */ /* 0x000fe20000011400 */
[----:B------:R-:W-:Y:S01]  /*1400*/  VIADD R0, R95, 0xffffffff ;  /* 0xffffffff5f007836 */ /* 0x000fe20000000000 */
[----:B0-----:R-:W-:Y:S01]  /*1410*/  ULEA UR40, UR5, UR40, 0x18 ;  /* 0x0000002805287291 */ /* 0x001fe2000f8ec03f */
[----:B------:R-:W-:Y:S01]  /*1420*/  IMAD R94, R4, -0x2, R3 ;  /* 0xfffffffe045e7824 */ /* 0x000fe200078e0203 */
[--C-:B------:R-:W-:Y:S01]  /*1430*/  SHF.R.S32.HI R89, RZ, 0x1f, R88.reuse ;  /* 0x0000001fff597819 */ /* 0x100fe20000011458 */
[C-C-:B------:R-:W-:Y:S01]  /*1440*/  IMAD R97, R5.reuse, -0x10, -R88.reuse ;  /* 0xfffffff005617824 */ /* 0x140fe200078e0a58 */
[C---:B------:R-:W-:Y:S01]  /*1450*/  ISETP.NE.AND P0, PT, R0.reuse, RZ, PT ;  /* 0x000000ff0000720c */ /* 0x040fe20003f05270 */
[----:B------:R-:W-:Y:S01]  /*1460*/  IMAD.SHL.U32 R0, R0, 0x8, RZ ;  /* 0x0000000800007824 */ /* 0x000fe200078e00ff */
[----:B------:R-:W-:Y:S01]  /*1470*/  UIADD3 UR50, UR40, 0x30, URZ ;  /* 0x0000003028327890 */ /* 0x000fe2000fffe03f */
[----:B------:R-:W-:Y:S01]  /*1480*/  IMAD.WIDE R88, R5, 0x10, R88 ;  /* 0x0000001005587825 */ /* 0x000fe200078e0258 */
[----:B------:R-:W-:Y:S01]  /*1490*/  USEL UR46, UR38, 0x1, UP1 ;  /* 0x00000001262e7887 */ /* 0x000fe20008800000 */
[----:B-1----:R-:W-:Y:S01]  /*14a0*/  SHF.L.U64.HI R92, R6, 0x3, R7 ;  /* 0x00000003065c7819 */ /* 0x002fe20000010207 */
[----:B------:R-:W-:Y:S01]  /*14b0*/  USHF.L.U32 UR6, UR6, UR43, URZ ;  /* 0x0000002b06067299 */ /* 0x000fe2000800063f */
[----:B------:R-:W-:Y:S01]  /*14c0*/  LOP3.LUT R0, R0, 0x8, RZ, 0xc0, !PT ;  /* 0x0000000800007812 */ /* 0x000fe200078ec0ff */
[----:B------:R-:W-:Y:S01]  /*14d0*/  UISETP.EQ.U32.AND UP0, UPT, UR4, 0x1, !UP0 ;  /* 0x000000010400788c */ /* 0x000fe2000c702070 */
[----:B------:R-:W-:Y:S01]  /*14e0*/  IMAD.SHL.U32 R93, R6, 0x8, RZ ;  /* 0x00000008065d7824 */ /* 0x000fe200078e00ff */
[----:B------:R-:W-:Y:S01]  /*14f0*/  SEL R98, RZ, 0x1, P0 ;  /* 0x00000001ff627807 */ /* 0x000fe20000000000 */
[----:B------:R-:W-:Y:S01]  /*1500*/  VIADD R97, R97, UR8 ;  /* 0x0000000861617c36 */ /* 0x000fe20008000000 */
[----:B------:R-:W-:Y:S01]  /*1510*/  LEA R95, R95, UR50, 0x3 ;  /* 0x000000325f5f7c11 */ /* 0x000fe2000f8e18ff */
[----:B------:R-:W-:Y:S01]  /*1520*/  ULDC UR42, c[0x0][0x600] ;  /* 0x00018000002a7ab9 */ /* 0x000fe20000000800 */
[C---:B------:R-:W-:Y:S01]  /*1530*/  LOP3.LUT R99, R0.reuse, 0x8, RZ, 0x3c, !PT ;  /* 0x0000000800637812 */ /* 0x040fe200078e3cff */
[----:B------:R-:W-:Y:S01]  /*1540*/  UMOV UR7, 0x1 ;  /* 0x0000000100077882 */ /* 0x000fe20000000000 */
[----:B------:R-:W-:Y:S01]  /*1550*/  LOP3.LUT R96, R0, 0x18, RZ, 0x3c, !PT ;  /* 0x0000001800607812 */ /* 0x000fe200078e3cff */
[----:B------:R-:W-:Y:S01]  /*1560*/  ULOP3.LUT UR49, UR39, 0x1, URZ, 0xfc, !UPT ;  /* 0x0000000127317892 */ /* 0x000fe2000f8efc3f */
[----:B------:R-:W-:Y:S01]  /*1570*/  SHF.R.S32.HI R91, RZ, 0x1f, R90 ;  /* 0x0000001fff5b7819 */ /* 0x000fe2000001145a */
[----:B------:R-:W-:-:S02]  /*1580*/  USHF.L.U64.HI UR36, UR54, 0x1, UR37 ;  /* 0x0000000136247899 */ /* 0x000fc40008010225 */
[----:B------:R-:W-:Y:S02]  /*1590*/  UIADD3 UR41, UR11, 0xfe, URZ ;  /* 0x000000fe0b297890 */ /* 0x000fe4000fffe03f */
[----:B------:R-:W-:Y:S02]  /*15a0*/  UIADD3 UR42, UR42, -0x1, URZ ;  /* 0xffffffff2a2a7890 */ /* 0x000fe4000fffe03f */
[----:B------:R-:W-:Y:S02]  /*15b0*/  USHF.L.U32 UR43, UR7, UR43, URZ ;  /* 0x0000002b072b7299 */ /* 0x000fe4000800063f */
[----:B------:R-:W-:Y:S02]  /*15c0*/  UIADD3 UR46, -UR46, UR38, URZ ;  /* 0x000000262e2e7290 */ /* 0x000fe4000fffe13f */
[----:B------:R-:W-:Y:S02]  /*15d0*/  ULOP3.LUT UR47, URZ, UR6, URZ, 0x33, !UPT ;  /* 0x000000063f2f7292 */ /* 0x000fe4000f8e333f */
[----:B------:R-:W-:-:S12]  /*15e0*/  USEL UR48, URZ, 0x1, !UP0 ;  /* 0x000000013f307887 */ /* 0x000fd8000c000000 */
.L_x_161:
[----:B------:R-:W-:-:S04]  /*15f0*/  SHF.L.U32 R0, R98, 0x1f, RZ ;  /* 0x0000001f62007819 */ /* 0x000fc800000006ff */
[----:B------:R-:W0:Y:S02]  /*1600*/  SYNCS.PHASECHK.TRANS64.TRYWAIT P0, [R95+URZ+-0x8], R0 ;  /* 0xfffff8005f0075a7 */ /* 0x000e24000800017f */
[----:B01234-:R-:W-:Y:S05]  /*1610*/  @!P0 BRA `(.L_x_14) ;  /* 0x0000006000648947 */ /* 0x01ffea0003800000 */
.L_x_181:
[----:B------:R-:W-:Y:S02]  /*1620*/  ULDC UR4, c[0x0][0x28c] ;  /* 0x0000a30000047ab9 */ /* 0x000fe40000000800 */
[----:B------:R-:W-:-:S13]  /*1630*/  ISETP.LT.AND P0, PT, RZ, UR4, PT ;  /* 0x00000004ff007c0c */ /* 0x000fda000bf01270 */
[----:B------:R-:W-:Y:S05]  /*1640*/  @P0 BRA `(.L_x_15) ;  /* 0x0000000000400947 */ /* 0x000fea0003800000 */
[----:B0-----:R-:W-:Y:S01]  /*1650*/  MOV R0, 0x0 ;  /* 0x0000000000007802 */ /* 0x001fe20000000f00 */
[----:B------:R-:W-:Y:S01]  /*1660*/  ULDC.64 UR4, c[0x4][0x68] ;  /* 0x01001a0000047ab9 */ /* 0x000fe20000000a00 */
[----:B------:R-:W-:Y:S01]  /*1670*/  ULDC.64 UR6, c[0x4][0x8] ;  /* 0x0100020000067ab9 */ /* 0x000fe20000000a00 */
[----:B------:R-:W-:Y:S01]  /*1680*/  IMAD.U32 R4, RZ, RZ, UR4 ;  /* 0x00000004ff047e24 */ /* 0x000fe2000f8e00ff */
[----:B------:R0:W1:Y:S01]  /*1690*/  LDC.64 R14, c[0x4][R0] ;  /* 0x01000000000e7b82 */ /* 0x0000620000000a00 */
[----:B------:R-:W-:Y:S01]  /*16a0*/  IMAD.U32 R5, RZ, RZ, UR5 ;  /* 0x00000005ff057e24 */ /* 0x000fe2000f8e00ff */
[----:B------:R-:W-:Y:S01]  /*16b0*/  ULDC.64 UR4, c[0x4][0x70] ;  /* 0x01001c0000047ab9 */ /* 0x000fe20000000a00 */
[----:B------:R-:W-:Y:S02]  /*16c0*/  IMAD.U32 R10, RZ, RZ, UR6 ;  /* 0x00000006ff0a7e24 */ /* 0x000fe4000f8e00ff */
[----:B------:R-:W-:Y:S02]  /*16d0*/  IMAD.U32 R6, RZ, RZ, UR4 ;  /* 0x00000004ff067e24 */ /* 0x000fe4000f8e00ff */
[----:B------:R-:W-:-:S02]  /*16e0*/  IMAD.U32 R7, RZ, RZ, UR5 ;  /* 0x00000005ff077e24 */ /* 0x000fc4000f8e00ff */
[----:B------:R-:W-:Y:S02]  /*16f0*/  IMAD.U32 R11, RZ, RZ, UR7 ;  /* 0x00000007ff0b7e24 */ /* 0x000fe4000f8e00ff */
[----:B------:R-:W-:Y:S02]  /*1700*/  IMAD.MOV.U32 R8, RZ, RZ, 0x1e1 ;  /* 0x000001e1ff087424 */ /* 0x000fe400078e00ff */
[----:B------:R-:W-:Y:S02]  /*1710*/  IMAD.MOV.U32 R12, RZ, RZ, 0x1 ;  /* 0x00000001ff0c7424 */ /* 0x000fe400078e00ff */
[----:B0-----:R-:W-:-:S07]  /*1720*/  IMAD.MOV.U32 R13, RZ, RZ, RZ ;  /* 0x000000ffff0d7224 */ /* 0x001fce00078e00ff */
[----:B------:R-:W-:-:S07]  /*1730*/  LEPC R20, `(.L_x_15) ;  /* 0x000000001014794e */ /* 0x000fce0000000000 */
[----:B-1---5:R-:W-:Y:S05]  /*1740*/  CALL.ABS.NOINC R14 ;  /* 0x000000000e007343 */ /* 0x022fea0003c00000 */
.L_x_15:
[----:B0-----:R-:W-:-:S05]  /*1750*/  IMAD.U32 R0, RZ, RZ, UR49 ;  /* 0x00000031ff007e24 */ /* 0x001fca000f8e00ff */
[----:B------:R-:W-:-:S13]  /*1760*/  ISETP.NE.AND P0, PT, R0, 0x3, PT ;  /* 0x000000030000780c */ /* 0x000fda0003f05270 */
[----:B------:R-:W-:Y:S05]  /*1770*/  @!P0 BRA `(.L_x_16) ;  /* 0x0000000000048947 */ /* 0x000fea0003800000 */
[----:B------:R-:W-:Y:S01]  /*1780*/  BPT.TRAP 0x1 ;  /* 0x000000040000795c */ /* 0x000fe20000300000 */
.L_x_16:
[----:B------:R-:W-:Y:S02]  /*1790*/  IMAD.U32 R3, RZ, RZ, UR44 ;  /* 0x0000002cff037e24 */ /* 0x000fe4000f8e00ff */
[----:B------:R-:W-:-:S03]  /*17a0*/  IMAD.U32 R0, RZ, RZ, UR48 ;  /* 0x00000030ff007e24 */ /* 0x000fc6000f8e00ff */
[----:B------:R-:W-:Y:S02]  /*17b0*/  LEA R3, R3, UR40, 0x3 ;  /* 0x0000002803037c11 */ /* 0x000fe4000f8e18ff */
[----:B------:R-:W-:-:S04]  /*17c0*/  SHF.L.U32 R0, R0, 0x1f, RZ ;  /* 0x0000001f00007819 */ /* 0x000fc800000006ff */
[----:B------:R0:W1:Y:S01]  /*17d0*/  SYNCS.PHASECHK.TRANS64.TRYWAIT P1, [R3+URZ], R0 ;  /* 0x00000000030075a7 */ /* 0x000062000802017f */
[----:B------:R-:W-:Y:S05]  /*17e0*/  @!P0 BRA `(.L_x_17) ;  /* 0x0000000000048947 */ /* 0x000fea0003800000 */
[----:B------:R-:W-:Y:S01]  /*17f0*/  BPT.TRAP 0x1 ;  /* 0x000000040000795c */ /* 0x000fe20000300000 */
.L_x_17:
[----:B------:R-:W-:-:S05]  /*1800*/  IMAD.U32 R4, RZ, RZ, UR46 ;  /* 0x0000002eff047e24 */ /* 0x000fca000f8e00ff */
[----:B------:R-:W-:Y:S01]  /*1810*/  ISETP.GE.AND P2, PT, R4, 0x1, PT ;  /* 0x000000010400780c */ /* 0x000fe20003f46270 */
[----:B-1----:R-:W-:-:S12]  /*1820*/  @P1 BRA `(.L_x_18) ;  /* 0x0000000000081947 */ /* 0x002fd80003800000 */
[----:B------:R-:W1:Y:S02]  /*1830*/  SYNCS.PHASECHK.TRANS64.TRYWAIT P1, [R3+URZ], R0 ;  /* 0x00000000030075a7 */ /* 0x000e64000802017f */
[----:B-1----:R-:W-:Y:S05]  /*1840*/  @!P1 BRA `(.L_x_19) ;  /* 0x0000005c00ec9947 */ /* 0x002fea0003800000 */
.L_x_18:
[----:B------:R-:W-:Y:S05]  /*1850*/  WARPSYNC.ALL ;  /* 0x0000000000007948 */ /* 0x000fea0003800000 */
[----:B------:R-:W-:Y:S01]  /*1860*/  UIADD3 UR4, UR40, 0x100, URZ ;  /* 0x0000010028047890 */ /* 0x000fe2000fffe03f */
[----:B------:R-:W-:Y:S01]  /*1870*/  WARPGROUP.ARRIVE ;  /* 0x00000000000079c5 */ /* 0x000fe20000000000 */
[----:B------:R-:W-:Y:S02]  /*1880*/  UIADD3 UR5, UR40, 0x10100, URZ ;  /* 0x0001010028057890 */ /* 0x000fe4000fffe03f */
[----:B------:R-:W-:Y:S02]  /*1890*/  USHF.R.U32.HI UR4, URZ, 0x4, UR4 ;  /* 0x000000043f047899 */ /* 0x000fe40008011604 */
[----:B------:R-:W-:-:S02]  /*18a0*/  USHF.R.U32.HI UR5, URZ, 0x4, UR5 ;  /* 0x000000043f057899 */ /* 0x000fc40008011605 */
[----:B------:R-:W-:Y:S02]  /*18b0*/  ULOP3.LUT UR4, UR4, 0x3fff, URZ, 0xc0, !UPT ;  /* 0x00003fff04047892 */ /* 0x000fe4000f8ec03f */
[----:B------:R-:W-:Y:S02]  /*18c0*/  ULOP3.LUT UR5, UR5, 0x3fff, URZ, 0xc0, !UPT ;  /* 0x00003fff05057892 */ /* 0x000fe4000f8ec03f */
[----:B------:R-:W-:Y:S02]  /*18d0*/  ULOP3.LUT UR8, UR4, 0x10000, URZ, 0xfc, !UPT ;  /* 0x0001000004087892 */ /* 0x000fe4000f8efc3f */
[----:B------:R-:W-:Y:S02]  /*18e0*/  ULOP3.LUT UR9, UR5, 0x10000, URZ, 0xfc, !UPT ;  /* 0x0001000005097892 */ /* 0x000fe4000f8efc3f */
[----:B------:R-:W-:Y:S02]  /*18f0*/  ULEA UR11, UR44, UR8, 0xb ;  /* 0x000000082c0b7291 */ /* 0x000fe4000f8e583f */
[----:B------:R-:W-:Y:S01]  /*1900*/  ULEA UR10, UR44, UR9, 0xc ;  /* 0x000000092c0a7291 */ /* 0x000fe2000f8e603f */
[----:B------:R-:W-:Y:S01]  /*1910*/  UMOV UR5, 0x40000040 ;  /* 0x4000004000057882 */ /* 0x000fe20000000000 */
[----:B------:R-:W-:-:S03]  /*1920*/  UMOV UR7, 0x40000040 ;  /* 0x4000004000077882 */ /* 0x000fc60000000000 */
[----:B------:R-:W-:Y:S02]  /*1930*/  UMOV UR4, UR11 ;  /* 0x0000000b00047c82 */ /* 0x000fe40008000000 */
[----:B------:R-:W-:Y:S02]  /*1940*/  UMOV UR6, UR10 ;  /* 0x0000000a00067c82 */ /* 0x000fe40008000000 */
[----:B------:R-:W-:Y:S01]  /*1950*/  HGMMA.64x128x8.F32.TF32 R24, gdesc[UR4], RZ, !UPT, gsb0 ;  /* 0x05e00000041879f0 */ /* 0x000fe2000c0028ff */
[----:B------:R-:W-:Y:S02]  /*1960*/  UIADD3 UR4, UR11, 0x2, URZ ;  /* 0x000000020b047890 */ /* 0x000fe4000fffe03f */
[----:B------:R-:W-:Y:S01]  /*1970*/  UIADD3 UR6, UR10, 0x2, URZ ;  /* 0x000000020a067890 */ /* 0x000fe2000fffe03f */
[----:B------:R-:W-:Y:S01]  /*1980*/  UMOV UR5, 0x40000040 ;  /* 0x4000004000057882 */ /* 0x000fe20000000000 */
[----:B------:R-:W-:Y:S01]  /*1990*/  UMOV UR7, 0x40000040 ;  /* 0x4000004000077882 */ /* 0x000fe20000000000 */
[----:B------:R-:W-:-:S02]  /*19a0*/  WARPGROUP.DEPBAR.LE gsb0, 0x0 ;  /* 0x00008000000079c5 */ /* 0x000fc40000010000 */
[----:B------:R-:W-:-:S06]  /*19b0*/  WARPGROUP.ARRIVE ;  /* 0x00000000000079c5 */ /* 0x000fcc0000000000 */
[----:B------:R-:W-:Y:S01]  /*19c0*/  HGMMA.64x128x8.F32.TF32 R24, gdesc[UR4], R24, gsb0 ;  /* 0x05e00000041879f0 */ /* 0x000fe20008002818 */
[----:B------:R-:W-:Y:S02]  /*19d0*/  UIADD3 UR4, UR11, 0x4, URZ ;  /* 0x000000040b047890 */ /* 0x000fe4000fffe03f */
[----:B------:R-:W-:Y:S01]  /*19e0*/  UIADD3 UR6, UR10, 0x4, URZ ;  /* 0x000000040a067890 */ /* 0x000fe2000fffe03f */
[----:B------:R-:W-:Y:S01]  /*19f0*/  UMOV UR5, 0x40000040 ;  /* 0x4000004000057882 */ /* 0x000fe20000000000 */
[----:B------:R-:W-:Y:S01]  /*1a00*/  UMOV UR7, 0x40000040 ;  /* 0x4000004000077882 */ /* 0x000fe20000000000 */
[----:B------:R-:W-:Y:S02]  /*1a10*/  WARPGROUP.DEPBAR.LE gsb0, 0x0 ;  /* 0x00008000000079c5 */ /* 0x000fe40000010000 */
        /* <DEDUP_REMOVED lines=92> */
[----:B------:R-:W-:Y:S03]  /*1fe0*/  HGMMA.64x128x8.F32.TF32 R24, gdesc[UR4], R24, gsb0 ;  /* 0x05e00000041879f0 */ /* 0x000fe60008002818 */
[----:B------:R-:W-:Y:S02]  /*1ff0*/  WARPGROUP.DEPBAR.LE gsb0, 0x0 ;  /* 0x00008000000079c5 */ /* 0x000fe40000010000 */
[----:B------:R-:W-:Y:S05]  /*2000*/  @!P2 BRA `(.L_x_20) ;  /* 0x000000080064a947 */ /* 0x000fea0003800000 */
[----:B------:R-:W-:Y:S01]  /*2010*/  UIADD3 UR11, UR44, 0x1, URZ ;  /* 0x000000012c0b7890 */ /* 0x000fe2000fffe03f */
[----:B01----:R-:W-:Y:S01]  /*2020*/  IMAD.U32 R0, RZ, RZ, UR46 ;  /* 0x0000002eff007e24 */ /* 0x003fe2000f8e00ff */
[----:B------:R-:W-:Y:S02]  /*2030*/  UMOV UR10, UR44 ;  /* 0x0000002c000a7c82 */ /* 0x000fe40008000000 */
[----:B------:R-:W-:-:S04]  /*2040*/  UISETP.NE.AND UP0, UPT, UR11, 0x2, UPT ;  /* 0x000000020b00788c */ /* 0x000fc8000bf05270 */
[----:B------:R-:W-:Y:S02]  /*2050*/  USEL UR4, URZ, 0x1, UP0 ;  /* 0x000000013f047887 */ /* 0x000fe40008000000 */
[----:B------:R-:W-:Y:S02]  /*2060*/  USEL UR11, UR11, URZ, UP0 ;  /* 0x0000003f0b0b7287 */ /* 0x000fe40008000000 */
[----:B------:R-:W-:-:S06]  /*2070*/  ULOP3.LUT UR4, UR48, UR4, URZ, 0x3c, !UPT ;  /* 0x0000000430047292 */ /* 0x000fcc000f8e3c3f */
[----:B------:R-:W-:-:S07]  /*2080*/  IMAD.U32 R5, RZ, RZ, UR4 ;  /* 0x00000004ff057e24 */ /* 0x000fce000f8e00ff */
.L_x_27:
[----:B01----:R-:W-:Y:S05]  /*2090*/  @!P0 BRA `(.L_x_21) ;  /* 0x0000000000048947 */ /* 0x003fea0003800000 */
[----:B------:R-:W-:Y:S01]  /*20a0*/  BPT.TRAP 0x1 ;  /* 0x000000040000795c */ /* 0x000fe20000300000 */
.L_x_21:
[----:B------:R-:W-:Y:S01]  /*20b0*/  ULEA UR4, UR11, UR40, 0x3 ;  /* 0x000000280b047291 */ /* 0x000fe2000f8e183f */
[----:B------:R-:W-:-:S08]  /*20c0*/  SHF.L.U32 R3, R5, 0x1f, RZ ;  /* 0x0000001f05037819 */ /* 0x000fd000000006ff */
[----:B------:R0:W1:Y:S01]  /*20d0*/  SYNCS.PHASECHK.TRANS64.TRYWAIT P1, [UR4], R3 ;  /* 0x00000003ff0075a7 */ /* 0x0000620008020144 */
[----:B------:R-:W-:Y:S05]  /*20e0*/  @!P0 BRA `(.L_x_22) ;  /* 0x0000000000048947 */ /* 0x000fea0003800000 */
[----:B------:R-:W-:Y:S01]  /*20f0*/  BPT.TRAP 0x1 ;  /* 0x000000040000795c */ /* 0x000fe20000300000 */
.L_x_22:
[----:B-1----:R-:W-:Y:S05]  /*2100*/  @P1 BRA `(.L_x_23) ;  /* 0x0000000000081947 */ /* 0x002fea0003800000 */
[----:B------:R-:W1:Y:S02]  /*2110*/  SYNCS.PHASECHK.TRANS64.TRYWAIT P1, [UR4], R3 ;  /* 0x00000003ff0075a7 */ /* 0x000e640008020144 */
[----:B-1----:R-:W-:Y:S05]  /*2120*/  @!P1 BRA `(.L_x_24) ;  /* 0x0000005400c89947 */ /* 0x002fea0003800000 */
.L_x_23:
[----:B------:R-:W-:Y:S01]  /*2130*/  ULEA UR12, UR11, UR9, 0xc ;  /* 0x000000090b0c7291 */ /* 0x000fe2000f8e603f */
[----:B------:R-:W-:Y:S01]  /*2140*/  WARPGROUP.ARRIVE ;  /* 0x00000000000079c5 */ /* 0x000fe20000000000 */
[----:B------:R-:W-:Y:S01]  /*2150*/  ULEA UR13, UR11, UR8, 0xb ;  /* 0x000000080b0d7291 */ /* 0x000fe2000f8e583f */
[----:B------:R-:W-:Y:S01]  /*2160*/  UMOV UR7, 0x40000040 ;  /* 0x4000004000077882 */ /* 0x000fe20000000000 */
[----:B------:R-:W-:-:S03]  /*2170*/  UMOV UR5, 0x40000040 ;  /* 0x4000004000057882 */ /* 0x000fc60000000000 */
[----:B------:R-:W-:Y:S02]  /*2180*/  UMOV UR6, UR12 ;  /* 0x0000000c00067c82 */ /* 0x000fe40008000000 */
[----:B------:R-:W-:Y:S02]  /*2190*/  UMOV UR4, UR13 ;  /* 0x0000000d00047c82 */ /* 0x000fe40008000000 */
[----:B------:R-:W-:Y:S01]  /*21a0*/  HGMMA.64x128x8.F32.TF32 R24, gdesc[UR4], R24, gsb0 ;  /* 0x05e00000041879f0 */ /* 0x000fe20008002818 */
        /* <DEDUP_REMOVED lines=107> */
[----:B------:R-:W-:Y:S01]  /*2860*/  BPT.TRAP 0x1 ;  /* 0x000000040000795c */ /* 0x000fe20000300000 */
.L_x_25:
[----:B------:R-:W-:Y:S02]  /*2870*/  UISETP.GT.U32.AND UP0, UPT, UR39, 0x1, UPT ;  /* 0x000000012700788c */ /* 0x000fe4000bf04070 */
[----:B------:R-:W-:-:S04]  /*2880*/  ULEA UR4, UR10, UR40, 0x3 ;  /* 0x000000280a047291 */ /* 0x000fc8000f8e183f */
[----:B------:R-:W-:Y:S01]  /*2890*/  UIADD3 UR4, UR4, 0x10, URZ ;  /* 0x0000001004047890 */ /* 0x000fe2000fffe03f */
[----:B------:R-:W-:-:S03]  /*28a0*/  PLOP3.LUT P1, PT, PT, PT, UP0, 0x80, 0x0 ;  /* 0x000000000000781c */ /* 0x000fc60003f2f008 */
[----:B------:R-:W-:-:S09]  /*28b0*/  UPRMT UR4, URZ, 0x654, UR4 ;  /* 0x000006543f047896 */ /* 0x000fd20008000004 */
[----:B------:R-:W-:Y:S01]  /*28c0*/  SYNCS.ARRIVE.TRANS64.RED.A1T0 RZ, [UR4], RZ ;  /* 0x000000ffffff79a7 */ /* 0x000fe20008100404 */
[----:B------:R-:W-:Y:S05]  /*28d0*/  @P1 BRA `(.L_x_26) ;  /* 0x0000000000041947 */ /* 0x000fea0003800000 */
[----:B------:R-:W-:Y:S01]  /*28e0*/  BPT.TRAP 0x1 ;  /* 0x000000040000795c */ /* 0x000fe20000300000 */
.L_x_26:
[----:B------:R-:W-:Y:S01]  /*28f0*/  UIADD3 UR11, UR11, 0x1, URZ ;  /* 0x000000010b0b7890 */ /* 0x000fe2000fffe03f */
[C---:B------:R-:W-:Y:S01]  /*2900*/  ISETP.GT.AND P1, PT, R0.reuse, 0x1, PT ;  /* 0x000000010000780c */ /* 0x040fe20003f24270 */
[----:B------:R-:W-:Y:S01]  /*2910*/  UIADD3 UR10, UR10, 0x1, URZ ;  /* 0x000000010a0a7890 */ /* 0x000fe2000fffe03f */
[----:B------:R-:W-:Y:S01]  /*2920*/  VIADD R0, R0, 0xffffffff ;  /* 0xffffffff00007836 */ /* 0x000fe20000000000 */
[----:B------:R-:W-:Y:S02]  /*2930*/  UISETP.NE.AND UP0, UPT, UR11, 0x2, UPT ;  /* 0x000000020b00788c */ /* 0x000fe4000bf05270 */
[----:B------:R-:W-:Y:S02]  /*2940*/  UISETP.NE.AND UP1, UPT, UR10, 0x2, UPT ;  /* 0x000000020a00788c */ /* 0x000fe4000bf25270 */
[----:B------:R-:W-:Y:S02]  /*2950*/  USEL UR4, URZ, 0x1, UP0 ;  /* 0x000000013f047887 */ /* 0x000fe40008000000 */
[----:B------:R-:W-:-:S02]  /*2960*/  USEL UR11, UR11, URZ, UP0 ;  /* 0x0000003f0b0b7287 */ /* 0x000fc40008000000 */
[----:B------:R-:W-:Y:S02]  /*2970*/  USEL UR10, UR10, URZ, UP1 ;  /* 0x0000003f0a0a7287 */ /* 0x000fe40008800000 */
[----:B------:R-:W-:Y:S01]  /*2980*/  LOP3.LUT R5, R5, UR4, RZ, 0x3c, !PT ;  /* 0x0000000405057c12 */ /* 0x000fe2000f8e3cff */
[----:B------:R-:W-:Y:S09]  /*2990*/  @P1 BRA `(.L_x_27) ;  /* 0xfffffff400bc1947 */ /* 0x000ff2000383ffff */
.L_x_20:
[----:B01----:R-:W0:Y:S01]  /*29a0*/  LDC R0, c[0x0][0x28c] ;  /* 0x0000a300ff007b82 */ /* 0x003e220000000800 */
[----:B------:R1:W-:Y:S01]  /*29b0*/  SYNCS.ARRIVE.TRANS64.A1T0 RZ, [R99+UR50], RZ ;  /* 0x000000ff63ff79a7 */ /* 0x0003e20008100032 */
[----:B0-----:R-:W-:-:S13]  /*29c0*/  ISETP.GE.AND P1, PT, R0, 0x1, PT ;  /* 0x000000010000780c */ /* 0x001fda0003f26270 */
[----:B-1----:R-:W-:Y:S05]  /*29d0*/  @!P1 BRA `(.L_x_28) ;  /* 0x0000000000309947 */ /* 0x002fea0003800000 */
[----:B------:R-:W-:Y:S05]  /*29e0*/  @!P0 BRA `(.L_x_29) ;  /* 0x0000000000048947 */ /* 0x000fea0003800000 */
[----:B------:R-:W-:Y:S01]  /*29f0*/  BPT.TRAP 0x1 ;  /* 0x000000040000795c */ /* 0x000fe20000300000 */
.L_x_29:
[----:B------:R-:W-:Y:S02]  /*2a00*/  UIADD3 UR4, UR46, UR44, URZ ;  /* 0x0000002c2e047290 */ /* 0x000fe4000fffe03f */
[----:B------:R-:W-:Y:S02]  /*2a10*/  UISETP.GT.U32.AND UP0, UPT, UR39, 0x1, UPT ;  /* 0x000000012700788c */ /* 0x000fe4000bf04070 */
[----:B------:R-:W-:-:S04]  /*2a20*/  USHF.L.U32 UR4, UR4, 0x3, URZ ;  /* 0x0000000304047899 */ /* 0x000fc8000800063f */
[----:B------:R-:W-:Y:S01]  /*2a30*/  ULOP3.LUT UR4, UR4, 0x8, URZ, 0xc0, !UPT ;  /* 0x0000000804047892 */ /* 0x000fe2000f8ec03f */
[----:B------:R-:W-:-:S03]  /*2a40*/  PLOP3.LUT P0, PT, PT, PT, UP0, 0x80, 0x0 ;  /* 0x000000000000781c */ /* 0x000fc60003f0f008 */
[----:B------:R-:W-:-:S04]  /*2a50*/  UIADD3 UR4, UR40, 0x10, UR4 ;  /* 0x0000001028047890 */ /* 0x000fc8000fffe004 */
[----:B------:R-:W-:-:S09]  /*2a60*/  UPRMT UR4, URZ, 0x654, UR4 ;  /* 0x000006543f047896 */ /* 0x000fd20008000004 */
[----:B------:R-:W-:Y:S01]  /*2a70*/  SYNCS.ARRIVE.TRANS64.RED.A1T0 RZ, [UR4], RZ ;  /* 0x000000ffffff79a7 */ /* 0x000fe20008100404 */
[----:B------:R-:W-:Y:S05]  /*2a80*/  @P0 BRA `(.L_x_28) ;  /* 0x0000000000040947 */ /* 0x000fea0003800000 */
[----:B------:R-:W-:Y:S01]  /*2a90*/  BPT.TRAP 0x1 ;  /* 0x000000040000795c */ /* 0x000fe20000300000 */
.L_x_28:
[----:B------:R-:W-:Y:S02]  /*2aa0*/  SHF.L.U32 R0, R98, 0x1f, RZ ;  /* 0x0000001f62007819 */ /* 0x000fe400000006ff */
[----:B------:R-:W-:Y:S02]  /*2ab0*/  SHF.R.S32.HI R9, RZ, 0x1f, R19 ;  /* 0x0000001fff097819 */ /* 0x000fe40000011413 */
[----:B------:R-:W0:Y:S02]  /*2ac0*/  SYNCS.PHASECHK.TRANS64.TRYWAIT P0, [R95+URZ+0x8], R0 ;  /* 0x000008005f0075a7 */ /* 0x000e24000800017f */
[----:B0-----:R-:W-:Y:S05]  /*2ad0*/  @!P0 BRA `(.L_x_30) ;  /* 0x0000004c00748947 */ /* 0x001fea0003800000 */
.L_x_182:
[----:B------:R-:W-:Y:S01]  /*2ae0*/  ULDC.64 UR4, c[0x0][0x5d0] ;  /* 0x0001740000047ab9 */ /* 0x000fe20000000a00 */
[----:B------:R-:W-:Y:S01]  /*2af0*/  ULDC UR6, c[0x0][0x284] ;  /* 0x0000a10000067ab9 */ /* 0x000fe20000000800 */
[----:B0-----:R-:W-:Y:S02]  /*2b00*/  IMAD R0, R9, UR4, RZ ;  /* 0x0000000409007c24 */ /* 0x001fe4000f8e02ff */
[----:B------:R-:W-:Y:S02]  /*2b10*/  IMAD.SHL.U32 R10, R2, 0x80, RZ ;  /* 0x00000080020a7824 */ /* 0x000fe400078e00ff */
[C---:B------:R-:W-:Y:S02]  /*2b20*/  IMAD R5, R19.reuse, UR5, R0 ;  /* 0x0000000513057c24 */ /* 0x040fe4000f8e0200 */
[----:B------:R-:W-:Y:S01]  /*2b30*/  IMAD.SHL.U32 R0, R18, 0x40, RZ ;  /* 0x0000004012007824 */ /* 0x000fe200078e00ff */
[----:B------:R-:W-:Y:S01]  /*2b40*/  SHF.R.S32.HI R11, RZ, 0x1f, R10 ;  /* 0x0000001fff0b7819 */ /* 0x000fe2000001140a */
[----:B------:R-:W-:Y:S01]  /*2b50*/  IMAD.WIDE.U32 R2, R19, UR4, R90 ;  /* 0x0000000413027c25 */ /* 0x000fe2000f8e005a */
[----:B------:R-:W-:-:S02]  /*2b60*/  ULDC.64 UR4, c[0x0][0x5c8] ;  /* 0x0001720000047ab9 */ /* 0x000fc40000000a00 */
[----:B------:R-:W-:Y:S01]  /*2b70*/  ISETP.GE.AND P0, PT, R0, UR6, PT ;  /* 0x0000000600007c0c */ /* 0x000fe2000bf06270 */
[----:B------:R-:W-:Y:S01]  /*2b80*/  ULDC UR6, c[0x0][0x288] ;  /* 0x0000a20000067ab9 */ /* 0x000fe20000000800 */
[----:B------:R-:W-:Y:S01]  /*2b90*/  IADD3 R2, P1, R10, R2, RZ ;  /* 0x000000020a027210 */ /* 0x000fe20007f3e0ff */
[----:B------:R-:W-:Y:S01]  /*2ba0*/  IMAD.WIDE R20, R18, 0x40, R88 ;  /* 0x0000004012147825 */ /* 0x000fe200078e0258 */
[----:B------:R-:W-:Y:S02]  /*2bb0*/  ISETP.GE.OR P0, PT, R10, UR6, P0 ;  /* 0x000000060a007c0c */ /* 0x000fe40008706670 */
[----:B------:R-:W-:Y:S01]  /*2bc0*/  IADD3.X R3, R11, R3, R5, P1, !PT ;  /* 0x000000030b037210 */ /* 0x000fe20000ffe405 */
[----:B------:R-:W-:-:S04]  /*2bd0*/  IMAD R7, R21, UR4, RZ ;  /* 0x0000000415077c24 */ /* 0x000fc8000f8e02ff */
[C---:B------:R-:W-:Y:S02]  /*2be0*/  IMAD R7, R20.reuse, UR5, R7 ;  /* 0x0000000514077c24 */ /* 0x040fe4000f8e0207 */
[----:B------:R-:W-:-:S04]  /*2bf0*/  IMAD.WIDE.U32 R100, R20, UR4, R2 ;  /* 0x0000000414647c25 */ /* 0x000fc8000f8e0002 */
[----:B------:R-:W-:Y:S05]  /*2c00*/  @P0 BRA `(.L_x_31) ;  /* 0x0000003000d00947 */ /* 0x000fea0003800000 */
[----:B-----5:R-:W-:Y:S01]  /*2c10*/  FSETP.NEU.AND P1, PT, R23, RZ, PT ;  /* 0x000000ff1700720b */ /* 0x020fe20003f2d000 */
[----:B------:R-:W-:Y:S01]  /*2c20*/  IMAD.IADD R18, R94, 0x1, -R10 ;  /* 0x000000015e127824 */ /* 0x000fe200078e0a0a */
[----:B------:R-:W-:Y:S01]  /*2c30*/  BSSY B0, `(.L_x_31) ;  /* 0x0000331000007945 */ /* 0x000fe20003800000 */
[----:B------:R-:W-:Y:S02]  /*2c40*/  IMAD.IADD R0, R97, 0x1, -R0 ;  /* 0x0000000161007824 */ /* 0x000fe400078e0a00 */
[----:B------:R-:W-:Y:S01]  /*2c50*/  IMAD.IADD R7, R101, 0x1, R7 ;  /* 0x0000000165077824 */ /* 0x000fe200078e0207 */
[----:B------:R-:W-:-:S04]  /*2c60*/  ISETP.GT.AND P0, PT, R18, RZ, PT ;  /* 0x000000ff1200720c */ /* 0x000fc80003f04270 */
[----:B------:R-:W-:-:S03]  /*2c70*/  ISETP.GT.AND P2, PT, R0, RZ, P0 ;  /* 0x000000ff0000720c */ /* 0x000fc60000744270 */
[----:B------:R-:W-:Y:S10]  /*2c80*/  @!P1 BRA `(.L_x_32) ;  /* 0x0000002400149947 */ /* 0x000ff40003800000 */
[----:B------:R-:W0:Y:S01]  /*2c90*/  LDC.64 R104, c[0x0][0x5b8] ;  /* 0x00016e00ff687b82 */ /* 0x000e220000000a00 */
[----:B------:R-:W-:-:S07]  /*2ca0*/  ULDC.64 UR4, c[0x0][0x5c0] ;  /* 0x0001700000047ab9 */ /* 0x000fce0000000a00 */
[----:B------:R-:W1:Y:S08]  /*2cb0*/  LDC.64 R106, c[0x0][0x5b0] ;  /* 0x00016c00ff6a7b82 */ /* 0x000e700000000a00 */
[----:B------:R-:W2:Y:S01]  /*2cc0*/  LDC.64 R108, c[0x0][0x5a8] ;  /* 0x00016a00ff6c7b82 */ /* 0x000ea20000000a00 */
[-C--:B0-----:R-:W-:Y:S02]  /*2cd0*/  IMAD R4, R9, R104.reuse, RZ ;  /* 0x0000006809047224 */ /* 0x081fe400078e02ff */
[----:B------:R-:W-:-:S04]  /*2ce0*/  IMAD.WIDE.U32 R2, R19, R104, R90 ;  /* 0x0000006813027225 */ /* 0x000fc800078e005a */
[----:B------:R-:W-:Y:S01]  /*2cf0*/  IMAD R101, R19, R105, R4 ;  /* 0x0000006913657224 */ /* 0x000fe200078e0204 */
[----:B------:R-:W-:Y:S01]  /*2d00*/  IADD3 R4, P1, R10, R2, RZ ;  /* 0x000000020a047210 */ /* 0x000fe20007f3e0ff */
[----:B-1----:R-:W-:-:S03]  /*2d10*/  IMAD R2, R21, R106, RZ ;  /* 0x0000006a15027224 */ /* 0x002fc600078e02ff */
[----:B------:R-:W-:Y:S01]  /*2d20*/  IADD3.X R5, R11, R3, R101, P1, !PT ;  /* 0x000000030b057210 */ /* 0x000fe20000ffe465 */
[C---:B------:R-:W-:Y:S02]  /*2d30*/  IMAD R21, R20.reuse, R107, R2 ;  /* 0x0000006b14157224 */ /* 0x040fe400078e0202 */
[----:B------:R-:W-:-:S04]  /*2d40*/  IMAD.WIDE.U32 R2, R20, R106, R4 ;  /* 0x0000006a14027225 */ /* 0x000fc800078e0004 */
[----:B------:R-:W-:Y:S01]  /*2d50*/  IMAD.IADD R3, R3, 0x1, R21 ;  /* 0x0000000103037824 */ /* 0x000fe200078e0215 */
[----:B--2---:R-:W-:-:S04]  /*2d60*/  LEA R8, P1, R2, R108, 0x2 ;  /* 0x0000006c02087211 */ /* 0x004fc800078210ff */
[----:B------:R-:W-:-:S05]  /*2d70*/  LEA.HI.X R9, R2, R109, R3, 0x2, P1 ;  /* 0x0000006d02097211 */ /* 0x000fca00008f1403 */
[----:B------:R0:W2:Y:S01]  /*2d80*/  @P2 LDG.E.LTC128B R102, desc[UR52][R8.64] ;  /* 0x0000003408662981 */ /* 0x0000a2000c1e1920 */
[----:B------:R-:W-:Y:S01]  /*2d90*/  IMAD.WIDE.U32 R2, R20, R106, R10 ;  /* 0x0000006a14027225 */ /* 0x000fe200078e000a */
[----:B------:R-:W-:Y:S01]  /*2da0*/  SHF.L.U64.HI R15, R106, 0x3, R107 ;  /* 0x000000036a0f7819 */ /* 0x000fe2000001026b */
[----:B------:R-:W-:Y:S01]  /*2db0*/  BSSY B1, `(.L_x_33) ;  /* 0x0000017000017945 */ /* 0x000fe20003800000 */
[----:B------:R-:W-:Y:S01]  /*2dc0*/  ISETP.GT.AND P0, PT, R0, 0x8, P0 ;  /* 0x000000080000780c */ /* 0x000fe20000704270 */
[----:B------:R-:W-:Y:S01]  /*2dd0*/  IMAD.SHL.U32 R14, R106, 0x8, RZ ;  /* 0x000000086a0e7824 */ /* 0x000fe200078e00ff */
[----:B------:R-:W-:-:S03]  /*2de0*/  IADD3 R12, P1, R90, R2, RZ ;  /* 0x000000025a0c7210 */ /* 0x000fc60007f3e0ff */
[----:B------:R-:W-:Y:S01]  /*2df0*/  IMAD.WIDE.U32 R14, R20, R106, R14 ;  /* 0x0000006a140e7225 */ /* 0x000fe200078e000e */
[----:B------:R-:W-:Y:S02]  /*2e00*/  IADD3.X R13, R91, R21, R3, P1, !PT ;  /* 0x000000155b0d7210 */ /* 0x000fe40000ffe403 */
[C---:B------:R-:W-:Y:S01]  /*2e10*/  LEA R6, P1, R100.reuse, UR4, 0x2 ;  /* 0x0000000464067c11 */ /* 0x040fe2000f8210ff */
[----:B------:R-:W-:Y:S02]  /*2e20*/  IMAD.IADD R21, R21, 0x1, R15 ;  /* 0x0000000115157824 */ /* 0x000fe400078e020f */
[----:B------:R-:W-:Y:S01]  /*2e30*/  IMAD.WIDE.U32 R12, R19, R104, R12 ;  /* 0x00000068130c7225 */ /* 0x000fe200078e000c */
[----:B------:R-:W-:Y:S02]  /*2e40*/  LEA.HI.X R7, R100, UR5, R7, 0x2, P1 ;  /* 0x0000000564077c11 */ /* 0x000fe400088f1407 */
[----:B------:R-:W-:Y:S01]  /*2e50*/  ISETP.GT.AND P1, PT, R18, 0x1, PT ;  /* 0x000000011200780c */ /* 0x000fe20003f24270 */
[----:B------:R-:W-:Y:S01]  /*2e60*/  IMAD.IADD R3, R101, 0x1, R13 ;  /* 0x0000000165037824 */ /* 0x000fe200078e020d */
[----:B------:R-:W-:-:S02]  /*2e70*/  LEA R2, P3, R12, R108, 0x2 ;  /* 0x0000006c0c027211 */ /* 0x000fc400078610ff */
[----:B------:R-:W-:Y:S02]  /*2e80*/  ISETP.GT.AND P5, PT, R0, RZ, P1 ;  /* 0x000000ff0000720c */ /* 0x000fe40000fa4270 */
[----:B------:R-:W-:Y:S02]  /*2e90*/  LEA.HI.X R3, R12, R109, R3, 0x2, P3 ;  /* 0x0000006d0c037211 */ /* 0x000fe400018f1403 */
[----:B0-----:R-:W-:-:S04]  /*2ea0*/  IADD3 R8, P3, R4, R14, RZ ;  /* 0x0000000e04087210 */ /* 0x001fc80007f7e0ff */
[----:B------:R-:W-:Y:S01]  /*2eb0*/  LEA R12, P4, R8, R108, 0x2 ;  /* 0x0000006c080c7211 */ /* 0x000fe200078810ff */
[----:B------:R-:W-:Y:S02]  /*2ec0*/  IMAD.X R5, R21, 0x1, R5, P3 ;  /* 0x0000000115057824 */ /* 0x000fe400018e0605 */
[----:B--2---:R-:W-:-:S04]  /*2ed0*/  FMUL R9, R102, R23 ;  /* 0x0000001766097220 */ /* 0x004fc80000400000 */
[----:B------:R-:W-:-:S05]  /*2ee0*/  FFMA R9, R24, R22, R9 ;  /* 0x0000001618097223 */ /* 0x000fca0000000009 */
[----:B------:R0:W-:Y:S01]  /*2ef0*/  @P2 STG.E desc[UR52][R6.64], R9 ;  /* 0x0000000906002986 */ /* 0x0001e2000c101934 */
[----:B------:R-:W-:Y:S05]  /*2f00*/  @!P5 BRA `(.L_x_34) ;  /* 0x000000000004d947 */ /* 0x000fea0003800000 */
[----:B------:R1:W5:Y:S02]  /*2f10*/  LDG.E.LTC128B R102, desc[UR52][R2.64+0x4] ;  /* 0x0000043402667981 */ /* 0x000364000c1e1920 */
.L_x_34:
[----:B------:R-:W-:Y:S05]  /*2f20*/  BSYNC B1 ;  /* 0x0000000000017941 */ /* 0x000fea0003800000 */
.L_x_33:
[----:B-----5:R-:W-:Y:S01]  /*2f30*/  FMUL R4, R102, R23 ;  /* 0x0000001766047220 */ /* 0x020fe20000400000 */
[----:B------:R-:W-:-:S03]  /*2f40*/  LEA.HI.X R13, R8, R109, R5, 0x2, P4 ;  /* 0x0000006d080d7211 */ /* 0x000fc600020f1405 */
[----:B------:R-:W-:-:S05]  /*2f50*/  FFMA R25, R25, R22, R4 ;  /* 0x0000001619197223 */ /* 0x000fca0000000004 */
[----:B------:R2:W-:Y:S04]  /*2f60*/  @P5 STG.E desc[UR52][R6.64+0x4], R25 ;  /* 0x0000041906005986 */ /* 0x0005e8000c101934 */
[----:B------:R-:W3:Y:S01]  /*2f70*/  @P0 LDG.E.LTC128B R102, desc[UR52][R12.64] ;  /* 0x000000340c660981 */ /* 0x000ee2000c1e1920 */
[----:B------:R-:W-:Y:S01]  /*2f80*/  IADD3 R10, P2, P3, R90, R14, R10 ;  /* 0x0000000e5a0a7210 */ /* 0x000fe20007b5e00a */
[----:B------:R-:W-:Y:S01]  /*2f90*/  BSSY B1, `(.L_x_35) ;  /* 0x0000010000017945 */ /* 0x000fe20003800000 */
[----:B0-----:R-:W-:Y:S02]  /*2fa0*/  SHF.L.U64.HI R9, R93, 0x2, R92 ;  /* 0x000000025d097819 */ /* 0x001fe4000001025c */
[----:B------:R-:W-:Y:S02]  /*2fb0*/  IADD3.X R11, R91, R21, R11, P2, P3 ;  /* 0x000000155b0b7210 */ /* 0x000fe400017e640b */
[----:B------:R-:W-:-:S02]  /*2fc0*/  LEA R8, P3, R93, R6, 0x2 ;  /* 0x000000065d087211 */ /* 0x000fc400078610ff */
[----:B------:R-:W-:Y:S01]  /*2fd0*/  ISETP.GT.AND P1, PT, R0, 0x8, P1 ;  /* 0x000000080000780c */ /* 0x000fe20000f24270 */
[----:B------:R-:W-:Y:S01]  /*2fe0*/  IMAD.WIDE.U32 R10, R19, R104, R10 ;  /* 0x00000068130a7225 */ /* 0x000fe200078e000a */
[----:B------:R-:W-:-:S03]  /*2ff0*/  ISETP.GT.AND P2, PT, R18, 0x8, PT ;  /* 0x000000081200780c */ /* 0x000fc60003f44270 */
[----:B------:R-:W-:Y:S01]  /*3000*/  IMAD.X R9, R9, 0x1, R7, P3 ;  /* 0x0000000109097824 */ /* 0x000fe200018e0607 */
[----:B------:R-:W-:Y:S01]  /*3010*/  LEA R4, P4, R10, R108, 0x2 ;  /* 0x0000006c0a047211 */ /* 0x000fe200078810ff */
[----:B------:R-:W-:Y:S02]  /*3020*/  IMAD.IADD R11, R101, 0x1, R11 ;  /* 0x00000001650b7824 */ /* 0x000fe400078e020b */
[----:B---3--:R-:W-:-:S04]  /*3030*/  FMUL R5, R102, R23 ;  /* 0x0000001766057220 */ /* 0x008fc80000400000 */
[----:B------:R-:W-:Y:S01]  /*3040*/  FFMA R13, R26, R22, R5 ;  /* 0x000000161a0d7223 */ /* 0x000fe20000000005 */
[----:B------:R-:W-:-:S04]  /*3050*/  LEA.HI.X R5, R10, R109, R11, 0x2, P4 ;  /* 0x0000006d0a057211 */ /* 0x000fc800020f140b */
[----:B------:R2:W-:Y:S01]  /*3060*/  @P0 STG.E desc[UR52][R8.64], R13 ;  /* 0x0000000d08000986 */ /* 0x0005e2000c101934 */
[----:B------:R-:W-:Y:S05]  /*3070*/  @!P1 BRA `(.L_x_36) ;  /* 0x0000000000049947 */ /* 0x000fea0003800000 */
[----:B------:R0:W5:Y:S02]  /*3080*/  LDG.E.LTC128B R102, desc[UR52][R4.64+0x4] ;  /* 0x0000043404667981 */ /* 0x000164000c1e1920 */
.L_x_36:
[----:B------:R-:W-:Y:S05]  /*3090*/  BSYNC B1 ;  /* 0x0000000000017941 */ /* 0x000fea0003800000 */
.L_x_35:
[----:B-----5:R-:W-:Y:S01]  /*30a0*/  FMUL R10, R102, R23 ;  /* 0x00000017660a7220 */ /* 0x020fe20000400000 */
[----:B------:R-:W-:Y:S01]  /*30b0*/  ISETP.GT.AND P3, PT, R0, RZ, P2 ;  /* 0x000000ff0000720c */ /* 0x000fe20001764270 */
[----:B------:R-:W-:Y:S01]  /*30c0*/  BSSY B1, `(.L_x_37) ;  /* 0x0000006000017945 */ /* 0x000fe20003800000 */
[----:B------:R-:W-:Y:S01]  /*30d0*/  ISETP.GT.AND P0, PT, R18, 0x9, PT ;  /* 0x000000091200780c */ /* 0x000fe20003f04270 */
[----:B------:R-:W-:-:S05]  /*30e0*/  FFMA R27, R27, R22, R10 ;  /* 0x000000161b1b7223 */ /* 0x000fca000000000a */
[----:B------:R3:W-:Y:S05]  /*30f0*/  @P1 STG.E desc[UR52][R8.64+0x4], R27 ;  /* 0x0000041b08001986 */ /* 0x0007ea000c101934 */
[----:B------:R-:W-:Y:S05]  /*3100*/  @!P3 BRA `(.L_x_38) ;  /* 0x000000000004b947 */ /* 0x000fea0003800000 */
[----:B------:R4:W5:Y:S02]  /*3110*/  LDG.E.LTC128B R102, desc[UR52][R2.64+0x20] ;  /* 0x0000203402667981 */ /* 0x000964000c1e1920 */
.L_x_38:
[----:B------:R-:W-:Y:S05]  /*3120*/  BSYNC B1 ;  /* 0x0000000000017941 */ /* 0x000fea0003800000 */
.L_x_37:
[----:B-----5:R-:W-:Y:S01]  /*3130*/  FMUL R11, R102, R23 ;  /* 0x00000017660b7220 */ /* 0x020fe20000400000 */
[----:B------:R-:W-:Y:S01]  /*3140*/  ISETP.GT.AND P1, PT, R0, RZ, P0 ;  /* 0x000000ff0000720c */ /* 0x000fe20000724270 */
[----:B------:R-:W-:Y:S02]  /*3150*/  BSSY B1, `(.L_x_39) ;  /* 0x0000005000017945 */ /* 0x000fe40003800000 */
[----:B------:R-:W-:-:S05]  /*3160*/  FFMA R11, R28, R22, R11 ;  /* 0x000000161c0b7223 */ /* 0x000fca000000000b */
[----:B------:R0:W-:Y:S05]  /*3170*/  @P3 STG.E desc[UR52][R6.64+0x20], R11 ;  /* 0x0000200b06003986 */ /* 0x0001ea000c101934 */
[----:B------:R-:W-:Y:S05]  /*3180*/  @!P1 BRA `(.L_x_40) ;  /* 0x0000000000049947 */ /* 0x000fea0003800000 */
[----:B------:R0:W5:Y:S02]  /*3190*/  LDG.E.LTC128B R102, desc[UR52][R2.64+0x24] ;  /* 0x0000243402667981 */ /* 0x000164000c1e1920 */
.L_x_40:
[----:B------:R-:W-:Y:S05]  /*31a0*/  BSYNC B1 ;  /* 0x0000000000017941 */ /* 0x000fea0003800000 */
.L_x_39:
[----:B-----5:R-:W-:Y:S01]  /*31b0*/  FMUL R10, R102, R23 ;  /* 0x00000017660a7220 */ /* 0x020fe20000400000 */
[----:B------:R-:W-:Y:S01]  /*31c0*/  ISETP.GT.AND P2, PT, R0, 0x8, P2 ;  /* 0x000000080000780c */ /* 0x000fe20001744270 */
[----:B------:R-:W-:Y:S02]  /*31d0*/  BSSY B1, `(.L_x_41) ;  /* 0x0000005000017945 */ /* 0x000fe40003800000 */
[----:B------:R-:W-:-:S05]  /*31e0*/  FFMA R29, R29, R22, R10 ;  /* 0x000000161d1d7223 */ /* 0x000fca000000000a */
[----:B------:R0:W-:Y:S05]  /*31f0*/  @P1 STG.E desc[UR52][R6.64+0x24], R29 ;  /* 0x0000241d06001986 */ /* 0x0001ea000c101934 */
[----:B------:R-:W-:Y:S05]  /*3200*/  @!P2 BRA `(.L_x_42) ;  /* 0x000000000004a947 */ /* 0x000fea0003800000 */
[----:B------:R0:W5:Y:S02]  /*3210*/  LDG.E.LTC128B R102, desc[UR52][R4.64+0x20] ;  /* 0x0000203404667981 */ /* 0x000164000c1e1920 */
.L_x_42:
[----:B------:R-:W-:Y:S05]  /*3220*/  BSYNC B1 ;  /* 0x0000000000017941 */ /* 0x000fea0003800000 */
.L_x_41:
[----:B0----5:R-:W-:Y:S01]  /*3230*/  FMUL R11, R102, R23 ;  /* 0x00000017660b7220 */ /* 0x021fe20000400000 */
[----:B------:R-:W-:Y:S01]  /*3240*/  ISETP.GT.AND P0, PT, R0, 0x8, P0 ;  /* 0x000000080000780c */ /* 0x000fe20000704270 */
[----:B------:R-:W-:Y:S01]  /*3250*/  BSSY B1, `(.L_x_43) ;  /* 0x0000006000017945 */ /* 0x000fe20003800000 */
[----:B------:R-:W-:Y:S01]  /*3260*/  ISETP.GT.AND P1, PT, R18, 0x10, PT ;  /* 0x000000101200780c */ /* 0x000fe20003f24270 */
[----:B------:R-:W-:-:S05]  /*3270*/  FFMA R11, R30, R22, R11 ;  /* 0x000000161e0b7223 */ /* 0x000fca000000000b */
[----:B------:R0:W-:Y:S05]  /*3280*/  @P2 STG.E desc[UR52][R8.64+0x20], R11 ;  /* 0x0000200b08002986 */ /* 0x0001ea000c101934 */
[----:B------:R-:W-:Y:S05]  /*3290*/  @!P0 BRA `(.L_x_44) ;  /* 0x0000000000048947 */ /* 0x000fea0003800000 */
[----:B------:R0:W5:Y:S02]  /*32a0*/  LDG.E.LTC128B R102, desc[UR52][R4.64+0x24] ;  /* 0x0000243404667981 */ /* 0x000164000c1e1920 */
.L_x_44:
[----:B------:R-:W-:Y:S05]  /*32b0*/  BSYNC B1 ;  /* 0x0000000000017941 */ /* 0x000fea0003800000 */
.L_x_43:
        /* <DEDUP_REMOVED lines=8> */
.L_x_46:
[----:B------:R-:W-:Y:S05]  /*3340*/  BSYNC B1 ;  /* 0x0000000000017941 */ /* 0x000fea0003800000 */
.L_x_45:
[----:B0----5:R-:W-:Y:S01]  /*3350*/  FMUL R11, R102, R23 ;  /* 0x00000017660b7220 */ /* 0x021fe20000400000 */
[----:B------:R-:W-:Y:S01]  /*3360*/  ISETP.GT.AND P0, PT, R0, RZ, P2 ;  /* 0x000000ff0000720c */ /* 0x000fe20001704270 */
[----:B------:R-:W-:Y:S02]  /*3370*/  BSSY B1, `(.L_x_47) ;  /* 0x0000005000017945 */ /* 0x000fe40003800000 */
[----:B------:R-:W-:-:S05]  /*3380*/  FFMA R11, R32, R22, R11 ;  /* 0x00000016200b7223 */ /* 0x000fca000000000b */
[----:B------:R0:W-:Y:S05]  /*3390*/  @P3 STG.E desc[UR52][R6.64+0x40], R11 ;  /* 0x0000400b06003986 */ /* 0x0001ea000c101934 */
[----:B------:R-:W-:Y:S05]  /*33a0*/  @!P0 BRA `(.L_x_48) ;  /* 0x0000000000048947 */ /* 0x000fea0003800000 */
[----:B------:R0:W5:Y:S02]  /*33b0*/  LDG.E.LTC128B R102, desc[UR52][R2.64+0x44] ;  /* 0x0000443402667981 */ /* 0x000164000c1e1920 */
.L_x_48:
[----:B------:R-:W-:Y:S05]  /*33c0*/  BSYNC B1 ;  /* 0x0000000000017941 */ /* 0x000fea0003800000 */
.L_x_47:
[----:B-----5:R-:W-:Y:S01]  /*33d0*/  FMUL R10, R102, R23 ;  /* 0x00000017660a7220 */ /* 0x020fe20000400000 */
[----:B------:R-:W-:Y:S01]  /*33e0*/  ISETP.GT.AND P1, PT, R0, 0x8, P1 ;  /* 0x000000080000780c */ /* 0x000fe20000f24270 */
[----:B------:R-:W-:Y:S02]  /*33f0*/  BSSY B1, `(.L_x_49) ;  /* 0x0000005000017945 */ /* 0x000fe40003800000 */
[----:B------:R-:W-:-:S05]  /*3400*/  FFMA R33, R33, R22, R10 ;  /* 0x0000001621217223 */ /* 0x000fca000000000a */
[----:B------:R0:W-:Y:S05]  /*3410*/  @P0 STG.E desc[UR52][R6.64+0x44], R33 ;  /* 0x0000442106000986 */ /* 0x0001ea000c101934 */
[----:B------:R-:W-:Y:S05]  /*3420*/  @!P1 BRA `(.L_x_50) ;  /* 0x0000000000049947 */ /* 0x000fea0003800000 */
[----:B------:R0:W5:Y:S02]  /*3430*/  LDG.E.LTC128B R102, desc[UR52][R4.64+0x40] ;  /* 0x0000403404667981 */ /* 0x000164000c1e1920 */
.L_x_50:
[----:B------:R-:W-:Y:S05]  /*3440*/  BSYNC B1 ;  /* 0x0000000000017941 */ /* 0x000fea0003800000 */
.L_x_49:
        /* <DEDUP_REMOVED lines=8> */
.L_x_52:
[----:B------:R-:W-:Y:S05]  /*34d0*/  BSYNC B1 ;  /* 0x0000000000017941 */ /* 0x000fea0003800000 */
.L_x_51:
        /* <DEDUP_REMOVED lines=8> */
.L_x_54:
[----:B------:R-:W-:Y:S05]  /*3560*/  BSYNC B1 ;  /* 0x0000000000017941 */ /* 0x000fea0003800000 */
.L_x_53:
[----:B0----5:R-:W-:Y:S01]  /*3570*/  FMUL R11, R102, R23 ;  /* 0x00000017660b7220 */ /* 0x021fe20000400000 */
[----:B------:R-:W-:Y:S01]  /*3580*/  ISETP.GT.AND P2, PT, R0, RZ, P1 ;  /* 0x000000ff0000720c */ /* 0x000fe20000f44270 */
[----:B------:R-:W-:Y:S02]  /*3590*/  BSSY B1, `(.L_x_55) ;  /* 0x0000005000017945 */ /* 0x000fe40003800000 */
[----:B------:R-:W-:-:S05]  /*35a0*/  FFMA R11, R36, R22, R11 ;  /* 0x00000016240b7223 */ /* 0x000fca000000000b */
[----:B------:R0:W-:Y:S05]  /*35b0*/  @P3 STG.E desc[UR52][R6.64+0x60], R11 ;  /* 0x0000600b06003986 */ /* 0x0001ea000c101934 */
[----:B------:R-:W-:Y:S05]  /*35c0*/  @!P2 BRA `(.L_x_56) ;  /* 0x000000000004a947 */ /* 0x000fea0003800000 */
[----:B------:R0:W5:Y:S02]  /*35d0*/  LDG.E.LTC128B R102, desc[UR52][R2.64+0x64] ;  /* 0x0000643402667981 */ /* 0x000164000c1e1920 */
.L_x_56:
[----:B------:R-:W-:Y:S05]  /*35e0*/  BSYNC B1 ;  /* 0x0000000000017941 */ /* 0x000fea0003800000 */
.L_x_55:
[----:B-----5:R-:W-:Y:S01]  /*35f0*/  FMUL R10, R102, R23 ;  /* 0x00000017660a7220 */ /* 0x020fe20000400000 */
[----:B------:R-:W-:Y:S01]  /*3600*/  ISETP.GT.AND P0, PT, R0, 0x8, P0 ;  /* 0x000000080000780c */ /* 0x000fe20000704270 */
[----:B------:R-:W-:Y:S02]  /*3610*/  BSSY B1, `(.L_x_57) ;  /* 0x0000005000017945 */ /* 0x000fe40003800000 */
[----:B------:R-:W-:-:S05]  /*3620*/  FFMA R37, R37, R22, R10 ;  /* 0x0000001625257223 */ /* 0x000fca000000000a */
[----:B------:R0:W-:Y:S05]  /*3630*/  @P2 STG.E desc[UR52][R6.64+0x64], R37 ;  /* 0x0000642506002986 */ /* 0x0001ea000c101934 */
[----:B------:R-:W-:Y:S05]  /*3640*/  @!P0 BRA `(.L_x_58) ;  /* 0x0000000000048947 */ /* 0x000fea0003800000 */
[----:B------:R0:W5:Y:S02]  /*3650*/  LDG.E.LTC128B R102, desc[UR52][R4.64+0x60] ;  /* 0x0000603404667981 */ /* 0x000164000c1e1920 */
.L_x_58:
[----:B------:R-:W-:Y:S05]  /*3660*/  BSYNC B1 ;  /* 0x0000000000017941 */ /* 0x000fea0003800000 */
.L_x_57:
        /* <DEDUP_REMOVED lines=8> */
.L_x_60:
[----:B------:R-:W-:Y:S05]  /*36f0*/  BSYNC B1 ;  /* 0x0000000000017941 */ /* 0x000fea0003800000 */
.L_x_59:
        /* <DEDUP_REMOVED lines=8> */
.L_x_62:
[----:B------:R-:W-:Y:S05]  /*3780*/  BSYNC B1 ;  /* 0x0000000000017941 */ /* 0x000fea0003800000 */
.L_x_61:
[----:B0----5:R-:W-:Y:S01]  /*3790*/  FMUL R11, R102, R23 ;  /* 0x00000017660b7220 */ /* 0x021fe20000400000 */
[----:B------:R-:W-:Y:S01]  /*37a0*/  ISETP.GT.AND P1, PT, R0, RZ, P0 ;  /* 0x000000ff0000720c */ /* 0x000fe20000724270 */
[----:B------:R-:W-:Y:S02]  /*37b0*/  BSSY B1, `(.L_x_63) ;  /* 0x0000005000017945 */ /* 0x000fe40003800000 */
[----:B------:R-:W-:-:S05]  /*37c0*/  FFMA R11, R40, R22, R11 ;  /* 0x00000016280b7223 */ /* 0x000fca000000000b */
[----:B------:R0:W-:Y:S05]  /*37d0*/  @P3 STG.E desc[UR52][R6.64+0x80], R11 ;  /* 0x0000800b06003986 */ /* 0x0001ea000c101934 */
[----:B------:R-:W-:Y:S05]  /*37e0*/  @!P1 BRA `(.L_x_64) ;  /* 0x0000000000049947 */ /* 0x000fea0003800000 */
[----:B------:R0:W5:Y:S02]  /*37f0*/  LDG.E.LTC128B R102, desc[UR52][R2.64+0x84] ;  /* 0x0000843402667981 */ /* 0x000164000c1e1920 */
.L_x_64:
[----:B------:R-:W-:Y:S05]  /*3800*/  BSYNC B1 ;  /* 0x0000000000017941 */ /* 0x000fea0003800000 */
.L_x_63:
[----:B-----5:R-:W-:Y:S01]  /*3810*/  FMUL R10, R102, R23 ;  /* 0x00000017660a7220 */ /* 0x020fe20000400000 */
[----:B------:R-:W-:Y:S01]  /*3820*/  ISETP.GT.AND P2, PT, R0, 0x8, P2 ;  /* 0x000000080000780c */ /* 0x000fe20001744270 */
[----:B------:R-:W-:Y:S02]  /*3830*/  BSSY B1, `(.L_x_65) ;  /* 0x0000005000017945 */ /* 0x000fe40003800000 */
[----:B------:R-:W-:-:S05]  /*3840*/  FFMA R41, R41, R22, R10 ;  /* 0x0000001629297223 */ /* 0x000fca000000000a */
[----:B------:R0:W-:Y:S05]  /*3850*/  @P1 STG.E desc[UR52][R6.64+0x84], R41 ;  /* 0x0000842906001986 */ /* 0x0001ea000c101934 */
[----:B------:R-:W-:Y:S05]  /*3860*/  @!P2 BRA `(.L_x_66) ;  /* 0x000000000004a947 */ /* 0x000fea0003800000 */
[----:B------:R0:W5:Y:S02]  /*3870*/  LDG.E.LTC128B R102, desc[UR52][R4.64+0x80] ;  /* 0x0000803404667981 */ /* 0x000164000c1e1920 */
.L_x_66:
[----:B------:R-:W-:Y:S05]  /*3880*/  BSYNC B1 ;  /* 0x0000000000017941 */ /* 0x000fea0003800000 */
.L_x_65:
        /* <DEDUP_REMOVED lines=8> */
.L_x_68:
[----:B------:R-:W-:Y:S05]  /*3910*/  BSYNC B1 ;  /* 0x0000000000017941 */ /* 0x000fea0003800000 */
.L_x_67:
        /* <DEDUP_REMOVED lines=8> */
.L_x_70:
[----:B------:R-:W-:Y:S05]  /*39a0*/  BSYNC B1 ;  /* 0x0000000000017941 */ /* 0x000fea0003800000 */
.L_x_69:
[----:B0----5:R-:W-:Y:S01]  /*39b0*/  FMUL R11, R102, R23 ;  /* 0x00000017660b7220 */ /* 0x021fe20000400000 */
[----:B------:R-:W-:Y:S01]  /*39c0*/  ISETP.GT.AND P0, PT, R0, RZ, P2 ;  /* 0x000000ff0000720c */ /* 0x000fe20001704270 */
[----:B------:R-:W-:Y:S02]  /*39d0*/  BSSY B1, `(.L_x_71) ;  /* 0x0000005000017945 */ /* 0x000fe40003800000 */
[----:B------:R-:W-:-:S05]  /*39e0*/  FFMA R11, R44, R22, R11 ;  /* 0x000000162c0b7223 */ /* 0x000fca000000000b */
[----:B------:R0:W-:Y:S05]  /*39f0*/  @P3 STG.E desc[UR52][R6.64+0xa0], R11 ;  /* 0x0000a00b06003986 */ /* 0x0001ea000c101934 */
[----:B------:R-:W-:Y:S05]  /*3a00*/  @!P0 BRA `(.L_x_72) ;  /* 0x0000000000048947 */ /* 0x000fea0003800000 */
[----:B------:R0:W5:Y:S02]  /*3a10*/  LDG.E.LTC128B R102, desc[UR52][R2.64+0xa4] ;  /* 0x0000a43402667981 */ /* 0x000164000c1e1920 */
.L_x_72:
[----:B------:R-:W-:Y:S05]  /*3a20*/  BSYNC B1 ;  /* 0x0000000000017941 */ /* 0x000fea0003800000 */
.L_x_71:
[----:B-----5:R-:W-:Y:S01]  /*3a30*/  FMUL R10, R102, R23 ;  /* 0x00000017660a7220 */ /* 0x020fe20000400000 */
[----:B------:R-:W-:Y:S01]  /*3a40*/  ISETP.GT.AND P1, PT, R0, 0x8, P1 ;  /* 0x000000080000780c */ /* 0x000fe20000f24270 */
[----:B------:R-:W-:Y:S02]  /*3a50*/  BSSY B1, `(.L_x_73) ;  /* 0x0000005000017945 */ /* 0x000fe40003800000 */
[----:B------:R-:W-:-:S05]  /*3a60*/  FFMA R45, R45, R22, R10 ;  /* 0x000000162d2d7223 */ /* 0x000fca000000000a */
[----:B------:R0:W-:Y:S05]  /*3a70*/  @P0 STG.E desc[UR52][R6.64+0xa4], R45 ;  /* 0x0000a42d06000986 */ /* 0x0001ea000c101934 */
[----:B------:R-:W-:Y:S05]  /*3a80*/  @!P1 BRA `(.L_x_74) ;  /* 0x0000000000049947 */ /* 0x000fea0003800000 */
[----:B------:R0:W5:Y:S02]  /*3a90*/  LDG.E.LTC128B R102, desc[UR52][R4.64+0xa0] ;  /* 0x0000a03404667981 */ /* 0x000164000c1e1920 */
.L_x_74:
[----:B------:R-:W-:Y:S05]  /*3aa0*/  BSYNC B1 ;  /* 0x0000000000017941 */ /* 0x000fea0003800000 */
.L_x_73:
        /* <DEDUP_REMOVED lines=8> */
.L_x_76:
[----:B------:R-:W-:Y:S05]  /*3b30*/  BSYNC B1 ;  /* 0x0000000000017941 */ /* 0x000fea0003800000 */
.L_x_75:
        /* <DEDUP_REMOVED lines=8> */
.L_x_78:
[----:B------:R-:W-:Y:S05]  /*3bc0*/  BSYNC B1 ;  /* 0x0000000000017941 */ /* 0x000fea0003800000 */
.L_x_77:
[----:B0----5:R-:W-:Y:S01]  /*3bd0*/  FMUL R11, R102, R23 ;  /* 0x00000017660b7220 */ /* 0x021fe20000400000 */
[----:B------:R-:W-:Y:S01]  /*3be0*/  ISETP.GT.AND P2, PT, R0, RZ, P1 ;  /* 0x000000ff0000720c */ /* 0x000fe20000f44270 */
[----:B------:R-:W-:Y:S02]  /*3bf0*/  BSSY B1, `(.L_x_79) ;  /* 0x0000005000017945 */ /* 0x000fe40003800000 */
[----:B------:R-:W-:-:S05]  /*3c00*/  FFMA R11, R48, R22, R11 ;  /* 0x00000016300b7223 */ /* 0x000fca000000000b */
[----:B------:R0:W-:Y:S05]  /*3c10*/  @P3 STG.E desc[UR52][R6.64+0xc0], R11 ;  /* 0x0000c00b06003986 */ /* 0x0001ea000c101934 */
[----:B------:R-:W-:Y:S05]  /*3c20*/  @!P2 BRA `(.L_x_80) ;  /* 0x000000000004a947 */ /* 0x000fea0003800000 */
[----:B------:R0:W5:Y:S02]  /*3c30*/  LDG.E.LTC128B R102, desc[UR52][R2.64+0xc4] ;  /* 0x0000c43402667981 */ /* 0x000164000c1e1920 */
.L_x_80:
[----:B------:R-:W-:Y:S05]  /*3c40*/  BSYNC B1 ;  /* 0x0000000000017941 */ /* 0x000fea0003800000 */
.L_x_79:
[----:B-----5:R-:W-:Y:S01]  /*3c50*/  FMUL R10, R102, R23 ;  /* 0x00000017660a7220 */ /* 0x020fe20000400000 */
[----:B------:R-:W-:Y:S01]  /*3c60*/  ISETP.GT.AND P0, PT, R0, 0x8, P0 ;  /* 0x000000080000780c */ /* 0x000fe20000704270 */
[----:B------:R-:W-:Y:S02]  /*3c70*/  BSSY B1, `(.L_x_81) ;  /* 0x0000005000017945 */ /* 0x000fe40003800000 */
[----:B------:R-:W-:-:S05]  /*3c80*/  FFMA R49, R49, R22, R10 ;  /* 0x0000001631317223 */ /* 0x000fca000000000a */
[----:B------:R0:W-:Y:S05]  /*3c90*/  @P2 STG.E desc[UR52][R6.64+0xc4], R49 ;  /* 0x0000c43106002986 */ /* 0x0001ea000c101934 */
[----:B------:R-:W-:Y:S05]  /*3ca0*/  @!P0 BRA `(.L_x_82) ;  /* 0x0000000000048947 */ /* 0x000fea0003800000 */
[----:B------:R0:W5:Y:S02]  /*3cb0*/  LDG.E.LTC128B R102, desc[UR52][R4.64+0xc0] ;  /* 0x0000c03404667981 */ /* 0x000164000c1e1920 */
.L_x_82:
[----:B------:R-:W-:Y:S05]  /*3cc0*/  BSYNC B1 ;  /* 0x0000000000017941 */ /* 0x000fea0003800000 */
.L_x_81:
        /* <DEDUP_REMOVED lines=8> */
.L_x_84:
[----:B------:R-:W-:Y:S05]  /*3d50*/  BSYNC B1 ;  /* 0x0000000000017941 */ /* 0x000fea0003800000 */
.L_x_83:
        /* <DEDUP_REMOVED lines=8> */
.L_x_86:
[----:B------:R-:W-:Y:S05]  /*3de0*/  BSYNC B1 ;  /* 0x0000000000017941 */ /* 0x000fea0003800000 */
.L_x_85:
[----:B0----5:R-:W-:Y:S01]  /*3df0*/  FMUL R11, R102, R23 ;  /* 0x00000017660b7220 */ /* 0x021fe20000400000 */
[----:B------:R-:W-:Y:S01]  /*3e00*/  ISETP.GT.AND P1, PT, R0, RZ, P0 ;  /* 0x000000ff0000720c */ /* 0x000fe20000724270 */
[----:B------:R-:W-:Y:S02]  /*3e10*/  BSSY B1, `(.L_x_87) ;  /* 0x0000005000017945 */ /* 0x000fe40003800000 */
[----:B------:R-:W-:-:S05]  /*3e20*/  FFMA R11, R52, R22, R11 ;  /* 0x00000016340b7223 */ /* 0x000fca000000000b */
[----:B------:R0:W-:Y:S05]  /*3e30*/  @P3 STG.E desc[UR52][R6.64+0xe0], R11 ;  /* 0x0000e00b06003986 */ /* 0x0001ea000c101934 */
[----:B------:R-:W-:Y:S05]  /*3e40*/  @!P1 BRA `(.L_x_88) ;  /* 0x0000000000049947 */ /* 0x000fea0003800000 */
[----:B------:R0:W5:Y:S02]  /*3e50*/  LDG.E.LTC128B R102, desc[UR52][R2.64+0xe4] ;  /* 0x0000e43402667981 */ /* 0x000164000c1e1920 */
.L_x_88:
[----:B------:R-:W-:Y:S05]  /*3e60*/  BSYNC B1 ;  /* 0x0000000000017941 */ /* 0x000fea0003800000 */
.L_x_87:
[----:B-----5:R-:W-:Y:S01]  /*3e70*/  FMUL R10, R102, R23 ;  /* 0x00000017660a7220 */ /* 0x020fe20000400000 */
[----:B------:R-:W-:Y:S01]  /*3e80*/  ISETP.GT.AND P2, PT, R0, 0x8, P2 ;  /* 0x000000080000780c */ /* 0x000fe20001744270 */
[----:B------:R-:W-:Y:S02]  /*3e90*/  BSSY B1, `(.L_x_89) ;  /* 0x0000005000017945 */ /* 0x000fe40003800000 */
[----:B------:R-:W-:-:S05]  /*3ea0*/  FFMA R53, R53, R22, R10 ;  /* 0x0000001635357223 */ /* 0x000fca000000000a */
[----:B------:R0:W-:Y:S05]  /*3eb0*/  @P1 STG.E desc[UR52][R6.64+0xe4], R53 ;  /* 0x0000e43506001986 */ /* 0x0001ea000c101934 */
[----:B------:R-:W-:Y:S05]  /*3ec0*/  @!P2 BRA `(.L_x_90) ;  /* 0x000000000004a947 */ /* 0x000fea0003800000 */
[----:B------:R0:W5:Y:S02]  /*3ed0*/  LDG.E.LTC128B R102, desc[UR52][R4.64+0xe0] ;  /* 0x0000e03404667981 */ /* 0x000164000c1e1920 */
.L_x_90:
[----:B------:R-:W-:Y:S05]  /*3ee0*/  BSYNC B1 ;  /* 0x0000000000017941 */ /* 0x000fea0003800000 */
.L_x_89:
        /* <DEDUP_REMOVED lines=8> */
.L_x_92:
[----:B------:R-:W-:Y:S05]  /*3f70*/  BSYNC B1 ;  /* 0x0000000000017941 */ /* 0x000fea0003800000 */
.L_x_91:
        /* <DEDUP_REMOVED lines=8> */
.L_x_94:
[----:B------:R-:W-:Y:S05]  /*4000*/  BSYNC B1 ;  /* 0x0000000000017941 */ /* 0x000fea0003800000 */
.L_x_93:
[----:B0----5:R-:W-:Y:S01]  /*4010*/  FMUL R11, R102, R23 ;  /* 0x00000017660b7220 */ /* 0x021fe20000400000 */
[----:B------:R-:W-:Y:S01]  /*4020*/  ISETP.GT.AND P0, PT, R0, RZ, P2 ;  /* 0x000000ff0000720c */ /* 0x000fe20001704270 */
[----:B------:R-:W-:Y:S02]  /*4030*/  BSSY B1, `(.L_x_95) ;  /* 0x0000005000017945 */ /* 0x000fe40003800000 */
[----:B------:R-:W-:-:S05]  /*4040*/  FFMA R11, R56, R22, R11 ;  /* 0x00000016380b7223 */ /* 0x000fca000000000b */
[----:B------:R0:W-:Y:S05]  /*4050*/  @P3 STG.E desc[UR52][R6.64+0x100], R11 ;  /* 0x0001000b06003986 */ /* 0x0001ea000c101934 */
[----:B------:R-:W-:Y:S05]  /*4060*/  @!P0 BRA `(.L_x_96) ;  /* 0x0000000000048947 */ /* 0x000fea0003800000 */
[----:B------:R0:W5:Y:S02]  /*4070*/  LDG.E.LTC128B R102, desc[UR52][R2.64+0x104] ;  /* 0x0001043402667981 */ /* 0x000164000c1e1920 */
.L_x_96:
[----:B------:R-:W-:Y:S05]  /*4080*/  BSYNC B1 ;  /* 0x0000000000017941 */ /* 0x000fea0003800000 */
.L_x_95:
[----:B-----5:R-:W-:Y:S01]  /*4090*/  FMUL R10, R102, R23 ;  /* 0x00000017660a7220 */ /* 0x020fe20000400000 */
[----:B------:R-:W-:Y:S01]  /*40a0*/  ISETP.GT.AND P1, PT, R0, 0x8, P1 ;  /* 0x000000080000780c */ /* 0x000fe20000f24270 */
[----:B------:R-:W-:Y:S02]  /*40b0*/  BSSY B1, `(.L_x_97) ;  /* 0x0000005000017945 */ /* 0x000fe40003800000 */
[----:B------:R-:W-:-:S05]  /*40c0*/  FFMA R57, R57, R22, R10 ;  /* 0x0000001639397223 */ /* 0x000fca000000000a */
[----:B------:R0:W-:Y:S05]  /*40d0*/  @P0 STG.E desc[UR52][R6.64+0x104], R57 ;  /* 0x0001043906000986 */ /* 0x0001ea000c101934 */
[----:B------:R-:W-:Y:S05]  /*40e0*/  @!P1 BRA `(.L_x_98) ;  /* 0x0000000000049947 */ /* 0x000fea0003800000 */
[----:B------:R0:W5:Y:S02]  /*40f0*/  LDG.E.LTC128B R102, desc[UR52][R4.64+0x100] ;  /* 0x0001003404667981 */ /* 0x000164000c1e1920 */
.L_x_98:
[----:B------:R-:W-:Y:S05]  /*4100*/  BSYNC B1 ;  /* 0x0000000000017941 */ /* 0x000fea0003800000 */
.L_x_97:
        /* <DEDUP_REMOVED lines=8> */
.L_x_100:
[----:B------:R-:W-:Y:S05]  /*4190*/  BSYNC B1 ;  /* 0x0000000000017941 */ /* 0x000fea0003800000 */
.L_x_99:
        /* <DEDUP_REMOVED lines=8> */
.L_x_102:
[----:B------:R-:W-:Y:S05]  /*4220*/  BSYNC B1 ;  /* 0x0000000000017941 */ /* 0x000fea0003800000 */
.L_x_101:
[----:B0----5:R-:W-:Y:S01]  /*4230*/  FMUL R11, R102, R23 ;  /* 0x00000017660b7220 */ /* 0x021fe20000400000 */
[----:B------:R-:W-:Y:S01]  /*4240*/  ISETP.GT.AND P2, PT, R0, RZ, P1 ;  /* 0x000000ff0000720c */ /* 0x000fe20000f44270 */
[----:B------:R-:W-:Y:S02]  /*4250*/  BSSY B1, `(.L_x_103) ;  /* 0x0000005000017945 */ /* 0x000fe40003800000 */
[----:B------:R-:W-:-:S05]  /*4260*/  FFMA R11, R60, R22, R11 ;  /* 0x000000163c0b7223 */ /* 0x000fca000000000b */
[----:B------:R0:W-:Y:S05]  /*4270*/  @P3 STG.E desc[UR52][R6.64+0x120], R11 ;  /* 0x0001200b06003986 */ /* 0x0001ea000c101934 */
[----:B------:R-:W-:Y:S05]  /*4280*/  @!P2 BRA `(.L_x_104) ;  /* 0x000000000004a947 */ /* 0x000fea0003800000 */
[----:B------:R0:W5:Y:S02]  /*4290*/  LDG.E.LTC128B R102, desc[UR52][R2.64+0x124] ;  /* 0x0001243402667981 */ /* 0x000164000c1e1920 */
.L_x_104:
[----:B------:R-:W-:Y:S05]  /*42a0*/  BSYNC B1 ;  /* 0x0000000000017941 */ /* 0x000fea0003800000 */
.L_x_103:
[----:B-----5:R-:W-:Y:S01]  /*42b0*/  FMUL R10, R102, R23 ;  /* 0x00000017660a7220 */ /* 0x020fe20000400000 */
[----:B------:R-:W-:Y:S01]  /*42c0*/  ISETP.GT.AND P0, PT, R0, 0x8, P0 ;  /* 0x000000080000780c */ /* 0x000fe20000704270 */
[----:B------:R-:W-:Y:S02]  /*42d0*/  BSSY B1, `(.L_x_105) ;  /* 0x0000005000017945 */ /* 0x000fe40003800000 */
[----:B------:R-:W-:-:S05]  /*42e0*/  FFMA R61, R61, R22, R10 ;  /* 0x000000163d3d7223 */ /* 0x000fca000000000a */
[----:B------:R0:W-:Y:S05]  /*42f0*/  @P2 STG.E desc[UR52][R6.64+0x124], R61 ;  /* 0x0001243d06002986 */ /* 0x0001ea000c101934 */
[----:B------:R-:W-:Y:S05]  /*4300*/  @!P0 BRA `(.L_x_106) ;  /* 0x0000000000048947 */ /* 0x000fea0003800000 */
[----:B------:R0:W5:Y:S02]  /*4310*/  LDG.E.LTC128B R102, desc[UR52][R4.64+0x120] ;  /* 0x0001203404667981 */ /* 0x000164000c1e1920 */
.L_x_106:
[----:B------:R-:W-:Y:S05]  /*4320*/  BSYNC B1 ;  /* 0x0000000000017941 */ /* 0x000fea0003800000 */
.L_x_105:
        /* <DEDUP_REMOVED lines=8> */
.L_x_108:
[----:B------:R-:W-:Y:S05]  /*43b0*/  BSYNC B1 ;  /* 0x0000000000017941 */ /* 0x000fea0003800000 */
.L_x_107:
        /* <DEDUP_REMOVED lines=8> */
.L_x_110:
[----:B------:R-:W-:Y:S05]  /*4440*/  BSYNC B1 ;  /* 0x0000000000017941 */ /* 0x000fea0003800000 */
.L_x_109:
[----:B0----5:R-:W-:Y:S01]  /*4450*/  FMUL R11, R102, R23 ;  /* 0x00000017660b7220 */ /* 0x021fe20000400000 */
[----:B------:R-:W-:Y:S01]  /*4460*/  ISETP.GT.AND P1, PT, R0, RZ, P0 ;  /* 0x000000ff0000720c */ /* 0x000fe20000724270 */
[----:B------:R-:W-:Y:S02]  /*4470*/  BSSY B1, `(.L_x_111) ;  /* 0x0000005000017945 */ /* 0x000fe40003800000 */
[----:B------:R-:W-:-:S05]  /*4480*/  FFMA R11, R64, R22, R11 ;  /* 0x00000016400b7223 */ /* 0x000fca000000000b */
[----:B------:R0:W-:Y:S05]  /*4490*/  @P3 STG.E desc[UR52][R6.64+0x140], R11 ;  /* 0x0001400b06003986 */ /* 0x0001ea000c101934 */
[----:B------:R-:W-:Y:S05]  /*44a0*/  @!P1 BRA `(.L_x_112) ;  /* 0x0000000000049947 */ /* 0x000fea0003800000 */
[----:B------:R0:W5:Y:S02]  /*44b0*/  LDG.E.LTC128B R102, desc[UR52][R2.64+0x144] ;  /* 0x0001443402667981 */ /* 0x000164000c1e1920 */
.L_x_112:
[----:B------:R-:W-:Y:S05]  /*44c0*/  BSYNC B1 ;  /* 0x0000000000017941 */ /* 0x000fea0003800000 */
.L_x_111:
[----:B-----5:R-:W-:Y:S01]  /*44d0*/  FMUL R10, R102, R23 ;  /* 0x00000017660a7220 */ /* 0x020fe20000400000 */
[----:B------:R-:W-:Y:S01]  /*44e0*/  ISETP.GT.AND P2, PT, R0, 0x8, P2 ;  /* 0x000000080000780c */ /* 0x000fe20001744270 */
[----:B------:R-:W-:Y:S02]  /*44f0*/  BSSY B1, `(.L_x_113) ;  /* 0x0000005000017945 */ /* 0x000fe40003800000 */
[----:B------:R-:W-:-:S05]  /*4500*/  FFMA R65, R65, R22, R10 ;  /* 0x0000001641417223 */ /* 0x000fca000000000a */
[----:B------:R0:W-:Y:S05]  /*4510*/  @P1 STG.E desc[UR52][R6.64+0x144], R65 ;  /* 0x0001444106001986 */ /* 0x0001ea000c101934 */
[----:B------:R-:W-:Y:S05]  /*4520*/  @!P2 BRA `(.L_x_114) ;  /* 0x000000000004a947 */ /* 0x000fea0003800000 */
[----:B------:R0:W5:Y:S02]  /*4530*/  LDG.E.LTC128B R102, desc[UR52][R4.64+0x140] ;  /* 0x0001403404667981 */ /* 0x000164000c1e1920 */
.L_x_114:
[----:B------:R-:W-:Y:S05]  /*4540*/  BSYNC B1 ;  /* 0x0000000000017941 */ /* 0x000fea0003800000 */
.L_x_113:
        /* <DEDUP_REMOVED lines=8> */
.L_x_116:
[----:B------:R-:W-:Y:S05]  /*45d0*/  BSYNC B1 ;  /* 0x0000000000017941 */ /* 0x000fea0003800000 */
.L_x_115:
        /* <DEDUP_REMOVED lines=8> */
.L_x_118:
[----:B------:R-:W-:Y:S05]  /*4660*/  BSYNC B1 ;  /* 0x0000000000017941 */ /* 0x000fea0003800000 */
.L_x_117:
[----:B0----5:R-:W-:Y:S01]  /*4670*/  FMUL R11, R102, R23 ;  /* 0x00000017660b7220 */ /* 0x021fe20000400000 */
[----:B------:R-:W-:Y:S01]  /*4680*/  ISETP.GT.AND P0, PT, R0, RZ, P2 ;  /* 0x000000ff0000720c */ /* 0x000fe20001704270 */
[----:B------:R-:W-:Y:S02]  /*4690*/  BSSY B1, `(.L_x_119) ;  /* 0x0000005000017945 */ /* 0x000fe40003800000 */
[----:B------:R-:W-:-:S05]  /*46a0*/  FFMA R11, R68, R22, R11 ;  /* 0x00000016440b7223 */ /* 0x000fca000000000b */
[----:B------:R0:W-:Y:S05]  /*46b0*/  @P3 STG.E desc[UR52][R6.64+0x160], R11 ;  /* 0x0001600b06003986 */ /* 0x0001ea000c101934 */
[----:B------:R-:W-:Y:S05]  /*46c0*/  @!P0 BRA `(.L_x_120) ;  /* 0x0000000000048947 */ /* 0x000fea0003800000 */
[----:B------:R0:W5:Y:S02]  /*46d0*/  LDG.E.LTC128B R102, desc[UR52][R2.64+0x164] ;  /* 0x0001643402667981 */ /* 0x000164000c1e1920 */
.L_x_120:
[----:B------:R-:W-:Y:S05]  /*46e0*/  BSYNC B1 ;  /* 0x0000000000017941 */ /* 0x000fea0003800000 */
.L_x_119:
[----:B-----5:R-:W-:Y:S01]  /*46f0*/  FMUL R10, R102, R23 ;  /* 0x00000017660a7220 */ /* 0x020fe20000400000 */
[----:B------:R-:W-:Y:S01]  /*4700*/  ISETP.GT.AND P1, PT, R0, 0x8, P1 ;  /* 0x000000080000780c */ /* 0x000fe20000f24270 */
[----:B------:R-:W-:Y:S02]  /*4710*/  BSSY B1, `(.L_x_121) ;  /* 0x0000005000017945 */ /* 0x000fe40003800000 */
[----:B------:R-:W-:-:S05]  /*4720*/  FFMA R69, R69, R22, R10 ;  /* 0x0000001645457223 */ /* 0x000fca000000000a */
[----:B------:R0:W-:Y:S05]  /*4730*/  @P0 STG.E desc[UR52][R6.64+0x164], R69 ;  /* 0x0001644506000986 */ /* 0x0001ea000c101934 */
[----:B------:R-:W-:Y:S05]  /*4740*/  @!P1 BRA `(.L_x_122) ;  /* 0x0000000000049947 */ /* 0x000fea0003800000 */
[----:B------:R0:W5:Y:S02]  /*4750*/  LDG.E.LTC128B R102, desc[UR52][R4.64+0x160] ;  /* 0x0001603404667981 */ /* 0x000164000c1e1920 */
.L_x_122:
[----:B------:R-:W-:Y:S05]  /*4760*/  BSYNC B1 ;  /* 0x0000000000017941 */ /* 0x000fea0003800000 */
.L_x_121:
        /* <DEDUP_REMOVED lines=8> */
.L_x_124:
[----:B------:R-:W-:Y:S05]  /*47f0*/  BSYNC B1 ;  /* 0x0000000000017941 */ /* 0x000fea0003800000 */
.L_x_123:
        /* <DEDUP_REMOVED lines=8> */
.L_x_126:
[----:B------:R-:W-:Y:S05]  /*4880*/  BSYNC B1 ;  /* 0x0000000000017941 */ /* 0x000fea0003800000 */
.L_x_125:
[----:B0----5:R-:W-:Y:S01]  /*4890*/  FMUL R11, R102, R23 ;  /* 0x00000017660b7220 */ /* 0x021fe20000400000 */
[----:B------:R-:W-:Y:S01]  /*48a0*/  ISETP.GT.AND P2, PT, R0, RZ, P1 ;  /* 0x000000ff0000720c */ /* 0x000fe20000f44270 */
[----:B------:R-:W-:Y:S02]  /*48b0*/  BSSY B1, `(.L_x_127) ;  /* 0x0000005000017945 */ /* 0x000fe40003800000 */
[----:B------:R-:W-:-:S05]  /*48c0*/  FFMA R11, R72, R22, R11 ;  /* 0x00000016480b7223 */ /* 0x000fca000000000b */
[----:B------:R0:W-:Y:S05]  /*48d0*/  @P3 STG.E desc[UR52][R6.64+0x180], R11 ;  /* 0x0001800b06003986 */ /* 0x0001ea000c101934 */
[----:B------:R-:W-:Y:S05]  /*48e0*/  @!P2 BRA `(.L_x_128) ;  /* 0x000000000004a947 */ /* 0x000fea0003800000 */
[----:B------:R0:W5:Y:S02]  /*48f0*/  LDG.E.LTC128B R102, desc[UR52][R2.64+0x184] ;  /* 0x0001843402667981 */ /* 0x000164000c1e1920 */
.L_x_128:
[----:B------:R-:W-:Y:S05]  /*4900*/  BSYNC B1 ;  /* 0x0000000000017941 */ /* 0x000fea0003800000 */
.L_x_127:
[----:B-----5:R-:W-:Y:S01]  /*4910*/  FMUL R10, R102, R23 ;  /* 0x00000017660a7220 */ /* 0x020fe20000400000 */
[----:B------:R-:W-:Y:S01]  /*4920*/  ISETP.GT.AND P0, PT, R0, 0x8, P0 ;  /* 0x000000080000780c */ /* 0x000fe20000704270 */
[----:B------:R-:W-:Y:S02]  /*4930*/  BSSY B1, `(.L_x_129) ;  /* 0x0000005000017945 */ /* 0x000fe40003800000 */
[----:B------:R-:W-:-:S05]  /*4940*/  FFMA R73, R73, R22, R10 ;  /* 0x0000001649497223 */ /* 0x000fca000000000a */
[----:B------:R0:W-:Y:S05]  /*4950*/  @P2 STG.E desc[UR52][R6.64+0x184], R73 ;  /* 0x0001844906002986 */ /* 0x0001ea000c101934 */
[----:B------:R-:W-:Y:S05]  /*4960*/  @!P0 BRA `(.L_x_130) ;  /* 0x0000000000048947 */ /* 0x000fea0003800000 */
[----:B------:R0:W5:Y:S02]  /*4970*/  LDG.E.LTC128B R102, desc[UR52][R4.64+0x180] ;  /* 0x0001803404667981 */ /* 0x000164000c1e1920 */
.L_x_130:
[----:B------:R-:W-:Y:S05]  /*4980*/  BSYNC B1 ;  /* 0x0000000000017941 */ /* 0x000fea0003800000 */
.L_x_129:
        /* <DEDUP_REMOVED lines=8> */
.L_x_132:
[----:B------:R-:W-:Y:S05]  /*4a10*/  BSYNC B1 ;  /* 0x0000000000017941 */ /* 0x000fea0003800000 */
.L_x_131:
        /* <DEDUP_REMOVED lines=8> */
.L_x_134:
[----:B------:R-:W-:Y:S05]  /*4aa0*/  BSYNC B1 ;  /* 0x0000000000017941 */ /* 0x000fea0003800000 */
.L_x_133:
[----:B0----5:R-:W-:Y:S01]  /*4ab0*/  FMUL R11, R102, R23 ;  /* 0x00000017660b7220 */ /* 0x021fe20000400000 */
[----:B------:R-:W-:Y:S01]  /*4ac0*/  ISETP.GT.AND P1, PT, R0, RZ, P0 ;  /* 0x000000ff0000720c */ /* 0x000fe20000724270 */
[----:B------:R-:W-:Y:S02]  /*4ad0*/  BSSY B1, `(.L_x_135) ;  /* 0x0000005000017945 */ /* 0x000fe40003800000 */
[----:B------:R-:W-:-:S05]  /*4ae0*/  FFMA R11, R76, R22, R11 ;  /* 0x000000164c0b7223 */ /* 0x000fca000000000b */
[----:B------:R0:W-:Y:S05]  /*4af0*/  @P3 STG.E desc[UR52][R6.64+0x1a0], R11 ;  /* 0x0001a00b06003986 */ /* 0x0001ea000c101934 */
[----:B------:R-:W-:Y:S05]  /*4b00*/  @!P1 BRA `(.L_x_136) ;  /* 0x0000000000049947 */ /* 0x000fea0003800000 */
[----:B------:R0:W5:Y:S02]  /*4b10*/  LDG.E.LTC128B R102, desc[UR52][R2.64+0x1a4] ;  /* 0x0001a43402667981 */ /* 0x000164000c1e1920 */
.L_x_136:
[----:B------:R-:W-:Y:S05]  /*4b20*/  BSYNC B1 ;  /* 0x0000000000017941 */ /* 0x000fea0003800000 */
.L_x_135:
[----:B-----5:R-:W-:Y:S01]  /*4b30*/  FMUL R10, R102, R23 ;  /* 0x00000017660a7220 */ /* 0x020fe20000400000 */
[----:B------:R-:W-:Y:S01]  /*4b40*/  ISETP.GT.AND P2, PT, R0, 0x8, P2 ;  /* 0x000000080000780c */ /* 0x000fe20001744270 */
[----:B------:R-:W-:Y:S02]  /*4b50*/  BSSY B1, `(.L_x_137) ;  /* 0x0000005000017945 */ /* 0x000fe40003800000 */
[----:B------:R-:W-:-:S05]  /*4b60*/  FFMA R77, R77, R22, R10 ;  /* 0x000000164d4d7223 */ /* 0x000fca000000000a */
[----:B------:R0:W-:Y:S05]  /*4b70*/  @P1 STG.E desc[UR52][R6.64+0x1a4], R77 ;  /* 0x0001a44d06001986 */ /* 0x0001ea000c101934 */
[----:B------:R-:W-:Y:S05]  /*4b80*/  @!P2 BRA `(.L_x_138) ;  /* 0x000000000004a947 */ /* 0x000fea0003800000 */
[----:B------:R0:W5:Y:S02]  /*4b90*/  LDG.E.LTC128B R102, desc[UR52][R4.64+0x1a0] ;  /* 0x0001a03404667981 */ /* 0x000164000c1e1920 */
.L_x_138:
[----:B------:R-:W-:Y:S05]  /*4ba0*/  BSYNC B1 ;  /* 0x0000000000017941 */ /* 0x000fea0003800000 */
.L_x_137:
        /* <DEDUP_REMOVED lines=8> */
.L_x_140:
[----:B------:R-:W-:Y:S05]  /*4c30*/  BSYNC B1 ;  /* 0x0000000000017941 */ /* 0x000fea0003800000 */
.L_x_139:
        /* <DEDUP_REMOVED lines=8> */
.L_x_142:
[----:B------:R-:W-:Y:S05]  /*4cc0*/  BSYNC B1 ;  /* 0x0000000000017941 */ /* 0x000fea0003800000 */
.L_x_141:
[----:B0----5:R-:W-:Y:S01]  /*4cd0*/  FMUL R11, R102, R23 ;  /* 0x00000017660b7220 */ /* 0x021fe20000400000 */
[----:B------:R-:W-:Y:S01]  /*4ce0*/  ISETP.GT.AND P0, PT, R0, RZ, P2 ;  /* 0x000000ff0000720c */ /* 0x000fe20001704270 */
[----:B------:R-:W-:Y:S02]  /*4cf0*/  BSSY B1, `(.L_x_143) ;  /* 0x0000005000017945 */ /* 0x000fe40003800000 */
[----:B------:R-:W-:-:S05]  /*4d00*/  FFMA R11, R80, R22, R11 ;  /* 0x00000016500b7223 */ /* 0x000fca000000000b */
[----:B------:R0:W-:Y:S05]  /*4d10*/  @P3 STG.E desc[UR52][R6.64+0x1c0], R11 ;  /* 0x0001c00b06003986 */ /* 0x0001ea000c101934 */
[----:B------:R-:W-:Y:S05]  /*4d20*/  @!P0 BRA `(.L_x_144) ;  /* 0x0000000000048947 */ /* 0x000fea0003800000 */
[----:B------:R0:W5:Y:S02]  /*4d30*/  LDG.E.LTC128B R102, desc[UR52][R2.64+0x1c4] ;  /* 0x0001c43402667981 */ /* 0x000164000c1e1920 */
.L_x_144:
[----:B------:R-:W-:Y:S05]  /*4d40*/  BSYNC B1 ;  /* 0x0000000000017941 */ /* 0x000fea0003800000 */
.L_x_143:
[----:B-----5:R-:W-:Y:S01]  /*4d50*/  FMUL R10, R102, R23 ;  /* 0x00000017660a7220 */ /* 0x020fe20000400000 */
[----:B------:R-:W-:Y:S01]  /*4d60*/  ISETP.GT.AND P1, PT, R0, 0x8, P1 ;  /* 0x000000080000780c */ /* 0x000fe20000f24270 */
[----:B------:R-:W-:Y:S02]  /*4d70*/  BSSY B1, `(.L_x_145) ;  /* 0x0000005000017945 */ /* 0x000fe40003800000 */
[----:B------:R-:W-:-:S05]  /*4d80*/  FFMA R81, R81, R22, R10 ;  /* 0x0000001651517223 */ /* 0x000fca000000000a */
[----:B------:R0:W-:Y:S05]  /*4d90*/  @P0 STG.E desc[UR52][R6.64+0x1c4], R81 ;  /* 0x0001c45106000986 */ /* 0x0001ea000c101934 */
[----:B------:R-:W-:Y:S05]  /*4da0*/  @!P1 BRA `(.L_x_146) ;  /* 0x0000000000049947 */ /* 0x000fea0003800000 */
[----:B------:R0:W5:Y:S02]  /*4db0*/  LDG.E.LTC128B R102, desc[UR52][R4.64+0x1c0] ;  /* 0x0001c03404667981 */ /* 0x000164000c1e1920 */
.L_x_146:
[----:B------:R-:W-:Y:S05]  /*4dc0*/  BSYNC B1 ;  /* 0x0000000000017941 */ /* 0x000fea0003800000 */
.L_x_145:
        /* <DEDUP_REMOVED lines=8> */
.L_x_148:
[----:B------:R-:W-:Y:S05]  /*4e50*/  BSYNC B1 ;  /* 0x0000000000017941 */ /* 0x000fea0003800000 */
.L_x_147:
        /* <DEDUP_REMOVED lines=8> */
.L_x_150:
[----:B------:R-:W-:Y:S05]  /*4ee0*/  BSYNC B1 ;  /* 0x0000000000017941 */ /* 0x000fea0003800000 */
.L_x_149:
[----:B0----5:R-:W-:Y:S01]  /*4ef0*/  FMUL R11, R102, R23 ;  /* 0x00000017660b7220 */ /* 0x021fe20000400000 */
[----:B------:R-:W-:Y:S01]  /*4f00*/  ISETP.GT.AND P2, PT, R0, RZ, P1 ;  /* 0x000000ff0000720c */ /* 0x000fe20000f44270 */
[----:B------:R-:W-:Y:S02]  /*4f10*/  BSSY B1, `(.L_x_151) ;  /* 0x0000005000017945 */ /* 0x000fe40003800000 */
[----:B------:R-:W-:-:S05]  /*4f20*/  FFMA R11, R84, R22, R11 ;  /* 0x00000016540b7223 */ /* 0x000fca000000000b */
[----:B------:R0:W-:Y:S05]  /*4f30*/  @P3 STG.E desc[UR52][R6.64+0x1e0], R11 ;  /* 0x0001e00b06003986 */ /* 0x0001ea000c101934 */
[----:B------:R-:W-:Y:S05]  /*4f40*/  @!P2 BRA `(.L_x_152) ;  /* 0x000000000004a947 */ /* 0x000fea0003800000 */
[----:B------:R0:W5:Y:S02]  /*4f50*/  LDG.E.LTC128B R102, desc[UR52][R2.64+0x1e4] ;  /* 0x0001e43402667981 */ /* 0x000164000c1e1920 */
.L_x_152:
[----:B------:R-:W-:Y:S05]  /*4f60*/  BSYNC B1 ;  /* 0x0000000000017941 */ /* 0x000fea0003800000 */
.L_x_151:
[----:B01--45:R-:W-:Y:S01]  /*4f70*/  FMUL R2, R102, R23 ;  /* 0x0000001766027220 */ /* 0x033fe20000400000 */
[----:B------:R-:W-:Y:S01]  /*4f80*/  ISETP.GT.AND P0, PT, R0, 0x8, P0 ;  /* 0x000000080000780c */ /* 0x000fe20000704270 */
[----:B------:R-:W-:Y:S02]  /*4f90*/  BSSY B1, `(.L_x_153) ;  /* 0x0000005000017945 */ /* 0x000fe40003800000 */
[----:B------:R-:W-:-:S05]  /*4fa0*/  FFMA R85, R85, R22, R2 ;  /* 0x0000001655557223 */ /* 0x000fca0000000002 */
[----:B------:R0:W-:Y:S05]  /*4fb0*/  @P2 STG.E desc[UR52][R6.64+0x1e4], R85 ;  /* 0x0001e45506002986 */ /* 0x0001ea000c101934 */
[----:B------:R-:W-:Y:S05]  /*4fc0*/  @!P0 BRA `(.L_x_154) ;  /* 0x0000000000048947 */ /* 0x000fea0003800000 */
[----:B------:R1:W5:Y:S02]  /*4fd0*/  LDG.E.LTC128B R102, desc[UR52][R4.64+0x1e0] ;  /* 0x0001e03404667981 */ /* 0x000364000c1e1920 */
.L_x_154:
[----:B------:R-:W-:Y:S05]  /*4fe0*/  BSYNC B1 ;  /* 0x0000000000017941 */ /* 0x000fea0003800000 */
.L_x_153:
[----:B-----5:R-:W-:Y:S01]  /*4ff0*/  FMUL R3, R102, R23 ;  /* 0x0000001766037220 */ /* 0x020fe20000400000 */
[----:B------:R-:W-:Y:S01]  /*5000*/  @P0 IMAD.MOV.U32 R2, RZ, RZ, R8 ;  /* 0x000000ffff020224 */ /* 0x000fe200078e0008 */
[----:B------:R-:W-:Y:S01]  /*5010*/  ISETP.GT.AND P1, PT, R0, 0x8, P1 ;  /* 0x000000080000780c */ /* 0x000fe20000f24270 */
[----:B------:R-:W-:Y:S01]  /*5020*/  BSSY B1, `(.L_x_155) ;  /* 0x0000006000017945 */ /* 0x000fe20003800000 */
[----:B0-2---:R-:W-:Y:S01]  /*5030*/  FFMA R7, R86, R22, R3 ;  /* 0x0000001656077223 */ /* 0x005fe20000000003 */
[----:B------:R-:W-:-:S05]  /*5040*/  @P0 IMAD.MOV.U32 R3, RZ, RZ, R9 ;  /* 0x000000ffff030224 */ /* 0x000fca00078e0009 */
[----:B------:R0:W-:Y:S05]  /*5050*/  @P0 STG.E desc[UR52][R2.64+0x1e0], R7 ;  /* 0x0001e00702000986 */ /* 0x0001ea000c101934 */
[----:B------:R-:W-:Y:S05]  /*5060*/  @!P1 BRA `(.L_x_156) ;  /* 0x0000000000049947 */ /* 0x000fea0003800000 */
[----:B------:R2:W5:Y:S02]  /*5070*/  LDG.E.LTC128B R102, desc[UR52][R4.64+0x1e4] ;  /* 0x0001e43404667981 */ /* 0x000564000c1e1920 */
.L_x_156:
[----:B------:R-:W-:Y:S05]  /*5080*/  BSYNC B1 ;  /* 0x0000000000017941 */ /* 0x000fea0003800000 */
.L_x_155:
[----:B-----5:R-:W-:-:S04]  /*5090*/  FMUL R102, R102, R23 ;  /* 0x0000001766667220 */ /* 0x020fc80000400000 */
[----:B------:R-:W-:Y:S01]  /*50a0*/  FFMA R87, R87, R22, R102 ;  /* 0x0000001657577223 */ /* 0x000fe20000000066 */
[----:B------:R-:W-:Y:S06]  /*50b0*/  @!P1 BRA `(.L_x_157) ;  /* 0x0000000c00a09947 */ /* 0x000fec0003800000 */
[----:B------:R4:W-:Y:S01]  /*50c0*/  STG.E desc[UR52][R8.64+0x1e4], R87 ;  /* 0x0001e45708007986 */ /* 0x0009e2000c101934 */
[----:B------:R-:W-:Y:S05]  /*50d0*/  BRA `(.L_x_157) ;  /* 0x0000000c00987947 */ /* 0x000fea0003800000 */
.L_x_32:
[----:B------:R-:W-:Y:S01]  /*50e0*/  ULDC.64 UR4, c[0x0][0x5c0] ;  /* 0x0001700000047ab9 */ /* 0x000fe20000000a00 */
[----:B------:R-:W-:Y:S01]  /*50f0*/  ISETP.GT.AND P5, PT, R18, 0x1, PT ;  /* 0x000000011200780c */ /* 0x000fe20003fa4270 */
[-C--:B------:R-:W-:Y:S01]  /*5100*/  FMUL R25, R25, R22.reuse ;  /* 0x0000001619197220 */ /* 0x080fe20000400000 */
[----:B------:R-:W-:Y:S01]  /*5110*/  LEA R2, P1, R100, UR4, 0x2 ;  /* 0x0000000464027c11 */ /* 0x000fe2000f8210ff */
[-C--:B------:R-:W-:Y:S01]  /*5120*/  FMUL R9, R26, R22.reuse ;  /* 0x000000161a097220 */ /* 0x080fe20000400000 */
[----:B------:R-:W-:Y:S01]  /*5130*/  ISETP.GT.AND P3, PT, R0, RZ, P5 ;  /* 0x000000ff0000720c */ /* 0x000fe20002f64270 */
[-C--:B------:R-:W-:Y:S01]  /*5140*/  FMUL R27, R27, R22.reuse ;  /* 0x000000161b1b7220 */ /* 0x080fe20000400000 */
[----:B------:R-:W-:Y:S01]  /*5150*/  LEA.HI.X R3, R100, UR5, R7, 0x2, P1 ;  /* 0x0000000564037c11 */ /* 0x000fe200088f1407 */
[-C--:B------:R-:W-:Y:S01]  /*5160*/  FMUL R7, R24, R22.reuse ;  /* 0x0000001618077220 */ /* 0x080fe20000400000 */
[C---:B------:R-:W-:Y:S01]  /*5170*/  ISETP.GT.AND P0, PT, R0.reuse, 0x8, P0 ;  /* 0x000000080000780c */ /* 0x040fe20000704270 */
[-C--:B------:R-:W-:Y:S01]  /*5180*/  FMUL R29, R29, R22.reuse ;  /* 0x000000161d1d7220 */ /* 0x080fe20000400000 */
[----:B------:R-:W-:Y:S01]  /*5190*/  ISETP.GT.AND P5, PT, R0, 0x8, P5 ;  /* 0x000000080000780c */ /* 0x000fe20002fa4270 */
[-C--:B------:R-:W-:Y:S01]  /*51a0*/  FMUL R11, R30, R22.reuse ;  /* 0x000000161e0b7220 */ /* 0x080fe20000400000 */
[----:B------:R0:W-:Y:S01]  /*51b0*/  @P2 STG.E desc[UR52][R2.64], R7 ;  /* 0x0000000702002986 */ /* 0x0001e2000c101934 */
[C---:B------:R-:W-:Y:S01]  /*51c0*/  ISETP.GT.AND P2, PT, R18.reuse, 0x8, PT ;  /* 0x000000081200780c */ /* 0x040fe20003f44270 */
[-C--:B------:R-:W-:Y:S01]  /*51d0*/  FMUL R31, R31, R22.reuse ;  /* 0x000000161f1f7220 */ /* 0x080fe20000400000 */
[----:B------:R-:W-:Y:S01]  /*51e0*/  SHF.L.U64.HI R5, R93, 0x2, R92 ;  /* 0x000000025d057819 */ /* 0x000fe2000001025c */
[----:B------:R-:W-:Y:S01]  /*51f0*/  FMUL R33, R33, R22 ;  /* 0x0000001621217220 */ /* 0x000fe20000400000 */
[----:B------:R-:W-:Y:S01]  /*5200*/  LEA R4, P6, R93, R2, 0x2 ;  /* 0x000000025d047211 */ /* 0x000fe200078c10ff */
[----:B------:R-:W-:Y:S01]  /*5210*/  @P3 STG.E desc[UR52][R2.64+0x4], R25 ;  /* 0x0000041902003986 */ /* 0x000fe2000c101934 */
[----:B------:R-:W-:Y:S01]  /*5220*/  ISETP.GT.AND P1, PT, R18, 0x9, PT ;  /* 0x000000091200780c */ /* 0x000fe20003f24270 */
[-C--:B------:R-:W-:Y:S01]  /*5230*/  FMUL R35, R35, R22.reuse ;  /* 0x0000001623237220 */ /* 0x080fe20000400000 */
[C---:B------:R-:W-:Y:S01]  /*5240*/  ISETP.GT.AND P4, PT, R0.reuse, RZ, P2 ;  /* 0x000000ff0000720c */ /* 0x040fe20001784270 */
[----:B------:R-:W-:Y:S01]  /*5250*/  IMAD.X R5, R5, 0x1, R3, P6 ;  /* 0x0000000105057824 */ /* 0x000fe200030e0603 */
[----:B------:R-:W-:Y:S01]  /*5260*/  ISETP.GT.AND P3, PT, R0, RZ, P1 ;  /* 0x000000ff0000720c */ /* 0x000fe20000f64270 */
[-C--:B0-----:R-:W-:Y:S01]  /*5270*/  FMUL R7, R28, R22.reuse ;  /* 0x000000161c077220 */ /* 0x081fe20000400000 */
[C---:B------:R-:W-:Y:S01]  /*5280*/  ISETP.GT.AND P2, PT, R0.reuse, 0x8, P2 ;  /* 0x000000080000780c */ /* 0x040fe20001744270 */
[-C--:B------:R-:W-:Y:S01]  /*5290*/  FMUL R37, R37, R22.reuse ;  /* 0x0000001625257220 */ /* 0x080fe20000400000 */
[----:B------:R-:W-:Y:S01]  /*52a0*/  ISETP.GT.AND P1, PT, R0, 0x8, P1 ;  /* 0x000000080000780c */ /* 0x000fe20000f24270 */
[----:B------:R0:W-:Y:S01]  /*52b0*/  @P0 STG.E desc[UR52][R4.64], R9 ;  /* 0x0000000904000986 */ /* 0x0001e2000c101934 */
[C---:B------:R-:W-:Y:S01]  /*52c0*/  ISETP.GT.AND P0, PT, R18.reuse, 0x10, PT ;  /* 0x000000101200780c */ /* 0x040fe20003f04270 */
[-C--:B------:R-:W-:Y:S01]  /*52d0*/  FMUL R39, R39, R22.reuse ;  /* 0x0000001627277220 */ /* 0x080fe20000400000 */
[-C--:B------:R-:W-:Y:S01]  /*52e0*/  FMUL R41, R41, R22.reuse ;  /* 0x0000001629297220 */ /* 0x080fe20000400000 */
[----:B------:R-:W-:Y:S01]  /*52f0*/  @P5 STG.E desc[UR52][R4.64+0x4], R27 ;  /* 0x0000041b04005986 */ /* 0x000fe2000c101934 */
[----:B------:R-:W-:Y:S01]  /*5300*/  ISETP.GT.AND P5, PT, R18, 0x11, PT ;  /* 0x000000111200780c */ /* 0x000fe20003fa4270 */
[-C--:B------:R-:W-:Y:S01]  /*5310*/  FMUL R43, R43, R22.reuse ;  /* 0x000000162b2b7220 */ /* 0x080fe20000400000 */
[-C--:B------:R-:W-:Y:S01]  /*5320*/  FMUL R45, R45, R22.reuse ;  /* 0x000000162d2d7220 */ /* 0x080fe20000400000 */
[----:B------:R1:W-:Y:S01]  /*5330*/  @P4 STG.E desc[UR52][R2.64+0x20], R7 ;  /* 0x0000200702004986 */ /* 0x0003e2000c101934 */
[C---:B------:R-:W-:Y:S01]  /*5340*/  ISETP.GT.AND P4, PT, R0.reuse, RZ, P0 ;  /* 0x000000ff0000720c */ /* 0x040fe20000784270 */
[-C--:B------:R-:W-:Y:S01]  /*5350*/  FMUL R47, R47, R22.reuse ;  /* 0x000000162f2f7220 */ /* 0x080fe20000400000 */
[-C--:B------:R-:W-:Y:S01]  /*5360*/  FMUL R49, R49, R22.reuse ;  /* 0x0000001631317220 */ /* 0x080fe20000400000 */
[----:B------:R-:W-:Y:S01]  /*5370*/  @P3 STG.E desc[UR52][R2.64+0x24], R29 ;  /* 0x0000241d02003986 */ /* 0x000fe2000c101934 */
[----:B------:R-:W-:Y:S01]  /*5380*/  ISETP.GT.AND P3, PT, R0, RZ, P5 ;  /* 0x000000ff0000720c */ /* 0x000fe20002f64270 */
[-C--:B0-----:R-:W-:Y:S01]  /*5390*/  FMUL R9, R32, R22.reuse ;  /* 0x0000001620097220 */ /* 0x081fe20000400000 */
[-C--:B------:R-:W-:Y:S01]  /*53a0*/  FMUL R51, R51, R22.reuse ;  /* 0x0000001633337220 */ /* 0x080fe20000400000 */
[----:B------:R0:W-:Y:S01]  /*53b0*/  @P2 STG.E desc[UR52][R4.64+0x20], R11 ;  /* 0x0000200b04002986 */ /* 0x0001e2000c101934 */
[----:B------:R-:W-:Y:S01]  /*53c0*/  ISETP.GT.AND P2, PT, R0, 0x8, P5 ;  /* 0x000000080000780c */ /* 0x000fe20002f44270 */
[-C--:B------:R-:W-:Y:S01]  /*53d0*/  FMUL R53, R53, R22.reuse ;  /* 0x0000001635357220 */ /* 0x080fe20000400000 */
[----:B------:R-:W-:Y:S01]  /*53e0*/  ISETP.GT.AND P5, PT, R18, 0x18, PT ;  /* 0x000000181200780c */ /* 0x000fe20003fa4270 */
[----:B------:R-:W-:Y:S01]  /*53f0*/  @P1 STG.E desc[UR52][R4.64+0x24], R31 ;  /* 0x0000241f04001986 */ /* 0x000fe2000c101934 */
[----:B------:R-:W-:Y:S01]  /*5400*/  ISETP.GT.AND P1, PT, R0, 0x8, P0 ;  /* 0x000000080000780c */ /* 0x000fe20000724270 */
[-C--:B-1----:R-:W-:Y:S01]  /*5410*/  FMUL R7, R34, R22.reuse ;  /* 0x0000001622077220 */ /* 0x082fe20000400000 */
[----:B------:R-:W-:Y:S01]  /*5420*/  ISETP.GT.AND P0, PT, R18, 0x19, PT ;  /* 0x000000191200780c */ /* 0x000fe20003f04270 */
[----:B------:R1:W-:Y:S01]  /*5430*/  @P4 STG.E desc[UR52][R2.64+0x40], R9 ;  /* 0x0000400902004986 */ /* 0x0003e2000c101934 */
[C---:B------:R-:W-:Y:S01]  /*5440*/  ISETP.GT.AND P4, PT, R0.reuse, RZ, P5 ;  /* 0x000000ff0000720c */ /* 0x040fe20002f84270 */
[-C--:B------:R-:W-:Y:S01]  /*5450*/  FMUL R55, R55, R22.reuse ;  /* 0x0000001637377220 */ /* 0x080fe20000400000 */
[-C--:B------:R-:W-:Y:S01]  /*5460*/  FMUL R57, R57, R22.reuse ;  /* 0x0000001639397220 */ /* 0x080fe20000400000 */
[----:B------:R-:W-:Y:S01]  /*5470*/  @P3 STG.E desc[UR52][R2.64+0x44], R33 ;  /* 0x0000442102003986 */ /* 0x000fe2000c101934 */
[----:B------:R-:W-:Y:S01]  /*5480*/  ISETP.GT.AND P3, PT, R0, RZ, P0 ;  /* 0x000000ff0000720c */ /* 0x000fe20000764270 */
[-C--:B0-----:R-:W-:Y:S01]  /*5490*/  FMUL R11, R38, R22.reuse ;  /* 0x00000016260b7220 */ /* 0x081fe20000400000 */
[----:B------:R-:W-:Y:S01]  /*54a0*/  ISETP.GT.AND P0, PT, R0, 0x8, P0 ;  /* 0x000000080000780c */ /* 0x000fe20000704270 */
[-C--:B------:R-:W-:Y:S01]  /*54b0*/  FMUL R59, R59, R22.reuse ;  /* 0x000000163b3b7220 */ /* 0x080fe20000400000 */
[-C--:B------:R-:W-:Y:S01]  /*54c0*/  FMUL R61, R61, R22.reuse ;  /* 0x000000163d3d7220 */ /* 0x080fe20000400000 */
[----:B------:R0:W-:Y:S01]  /*54d0*/  @P1 STG.E desc[UR52][R4.64+0x40], R7 ;  /* 0x0000400704001986 */ /* 0x0001e2000c101934 */
[----:B------:R-:W-:Y:S01]  /*54e0*/  ISETP.GT.AND P1, PT, R18, 0x20, PT ;  /* 0x000000201200780c */ /* 0x000fe20003f24270 */
[-C--:B-1----:R-:W-:Y:S01]  /*54f0*/  FMUL R9, R36, R22.reuse ;  /* 0x0000001624097220 */ /* 0x082fe20000400000 */
[-C--:B------:R-:W-:Y:S01]  /*5500*/  FMUL R63, R63, R22.reuse ;  /* 0x000000163f3f7220 */ /* 0x080fe20000400000 */
[----:B------:R-:W-:Y:S01]  /*5510*/  @P2 STG.E desc[UR52][R4.64+0x44], R35 ;  /* 0x0000442304002986 */ /* 0x000fe2000c101934 */
[----:B------:R-:W-:Y:S01]  /*5520*/  ISETP.GT.AND P2, PT, R0, 0x8, P5 ;  /* 0x000000080000780c */ /* 0x000fe20002f44270 */
[-C--:B------:R-:W-:Y:S01]  /*5530*/  FMUL R65, R65, R22.reuse ;  /* 0x0000001641417220 */ /* 0x080fe20000400000 */
[----:B------:R-:W-:Y:S01]  /*5540*/  ISETP.GT.AND P5, PT, R18, 0x21, PT ;  /* 0x000000211200780c */ /* 0x000fe20003fa4270 */
[----:B------:R1:W-:Y:S01]  /*5550*/  @P4 STG.E desc[UR52][R2.64+0x60], R9 ;  /* 0x0000600902004986 */ /* 0x0003e2000c101934 */
[C---:B------:R-:W-:Y:S01]  /*5560*/  ISETP.GT.AND P4, PT, R0.reuse, RZ, P1 ;  /* 0x000000ff0000720c */ /* 0x040fe20000f84270 */
[-C--:B------:R-:W-:Y:S01]  /*5570*/  FMUL R67, R67, R22.reuse ;  /* 0x0000001643437220 */ /* 0x080fe20000400000 */
[C---:B------:R-:W-:Y:S01]  /*5580*/  ISETP.GT.AND P1, PT, R0.reuse, 0x8, P1 ;  /* 0x000000080000780c */ /* 0x040fe20000f24270 */
[----:B------:R-:W-:Y:S01]  /*5590*/  @P3 STG.E desc[UR52][R2.64+0x64], R37 ;  /* 0x0000642502003986 */ /* 0x000fe2000c101934 */
[----:B------:R-:W-:Y:S01]  /*55a0*/  ISETP.GT.AND P3, PT, R0, RZ, P5 ;  /* 0x000000ff0000720c */ /* 0x000fe20002f64270 */
[-C--:B0-----:R-:W-:Y:S01]  /*55b0*/  FMUL R7, R40, R22.reuse ;  /* 0x0000001628077220 */ /* 0x081fe20000400000 */
[-C--:B------:R-:W-:Y:S01]  /*55c0*/  FMUL R69, R69, R22.reuse ;  /* 0x0000001645457220 */ /* 0x080fe20000400000 */
[-C--:B------:R-:W-:Y:S01]  /*55d0*/  FMUL R71, R71, R22.reuse ;  /* 0x0000001647477220 */ /* 0x080fe20000400000 */
[-C--:B------:R-:W-:Y:S01]  /*55e0*/  FMUL R73, R73, R22.reuse ;  /* 0x0000001649497220 */ /* 0x080fe20000400000 */
[----:B------:R0:W-:Y:S01]  /*55f0*/  @P2 STG.E desc[UR52][R4.64+0x60], R11 ;  /* 0x0000600b04002986 */ /* 0x0001e2000c101934 */
[----:B------:R-:W-:Y:S01]  /*5600*/  ISETP.GT.AND P2, PT, R0, 0x8, P5 ;  /* 0x000000080000780c */ /* 0x000fe20002f44270 */
[-C--:B-1----:R-:W-:Y:S01]  /*5610*/  FMUL R9, R42, R22.reuse ;  /* 0x000000162a097220 */ /* 0x082fe20000400000 */
[C---:B------:R-:W-:Y:S01]  /*5620*/  ISETP.GT.AND P5, PT, R18.reuse, 0x28, PT ;  /* 0x000000281200780c */ /* 0x040fe20003fa4270 */
        /* <DEDUP_REMOVED lines=12> */
[----:B------:R0:W-:Y:S01]  /*56f0*/  @P1 STG.E desc[UR52][R4.64+0x80], R9 ;  /* 0x0000800904001986 */ /* 0x0001e2000c101934 */
[----:B------:R-:W-:Y:S01]  /*5700*/  ISETP.GT.AND P1, PT, R18, 0x30, PT ;  /* 0x000000301200780c */ /* 0x000fe20003f24270 */
[-C--:B------:R-:W-:Y:S01]  /*5710*/  FMUL R83, R83, R22.reuse ;  /* 0x0000001653537220 */ /* 0x080fe20000400000 */
[-C--:B------:R-:W-:Y:S01]  /*5720*/  FMUL R85, R85, R22.reuse ;  /* 0x0000001655557220 */ /* 0x080fe20000400000 */
[----:B------:R-:W-:Y:S01]  /*5730*/  @P2 STG.E desc[UR52][R4.64+0x84], R43 ;  /* 0x0000842b04002986 */ /* 0x000fe2000c101934 */
[-C--:B-1----:R-:W-:Y:S01]  /*5740*/  FMUL R7, R44, R22.reuse ;  /* 0x000000162c077220 */ /* 0x082fe20000400000 */
[----:B------:R-:W-:Y:S01]  /*5750*/  ISETP.GT.AND P2, PT, R0, 0x8, P5 ;  /* 0x000000080000780c */ /* 0x000fe20002f44270 */
[----:B------:R-:W-:Y:S01]  /*5760*/  FMUL R87, R87, R22 ;  /* 0x0000001657577220 */ /* 0x000fe20000400000 */
[----:B------:R-:W-:-:S02]  /*5770*/  ISETP.GT.AND P5, PT, R18, 0x31, PT ;  /* 0x000000311200780c */ /* 0x000fc40003fa4270 */
[----:B------:R1:W-:Y:S01]  /*5780*/  @P4 STG.E desc[UR52][R2.64+0xa0], R7 ;  /* 0x0000a00702004986 */ /* 0x0003e2000c101934 */
[----:B------:R-:W-:Y:S01]  /*5790*/  ISETP.GT.AND P4, PT, R0, RZ, P1 ;  /* 0x000000ff0000720c */ /* 0x000fe20000f84270 */
[----:B0-----:R-:W-:Y:S01]  /*57a0*/  FMUL R9, R48, R22 ;  /* 0x0000001630097220 */ /* 0x001fe20000400000 */
[C---:B------:R-:W-:Y:S01]  /*57b0*/  ISETP.GT.AND P1, PT, R0.reuse, 0x8, P1 ;  /* 0x000000080000780c */ /* 0x040fe20000f24270 */
[----:B------:R-:W-:Y:S01]  /*57c0*/  @P3 STG.E desc[UR52][R2.64+0xa4], R45 ;  /* 0x0000a42d02003986 */ /* 0x000fe2000c101934 */
[----:B------:R-:W-:-:S04]  /*57d0*/  ISETP.GT.AND P3, PT, R0, RZ, P5 ;  /* 0x000000ff0000720c */ /* 0x000fc80002f64270 */
[----:B------:R0:W-:Y:S01]  /*57e0*/  @P2 STG.E desc[UR52][R4.64+0xa0], R11 ;  /* 0x0000a00b04002986 */ /* 0x0001e2000c101934 */
[----:B------:R-:W-:Y:S02]  /*57f0*/  ISETP.GT.AND P2, PT, R0, 0x8, P5 ;  /* 0x000000080000780c */ /* 0x000fe40002f44270 */
[C---:B------:R-:W-:Y:S01]  /*5800*/  ISETP.GT.AND P5, PT, R18.reuse, 0x38, PT ;  /* 0x000000381200780c */ /* 0x040fe20003fa4270 */
[----:B------:R-:W-:Y:S01]  /*5810*/  @P0 STG.E desc[UR52][R4.64+0xa4], R47 ;  /* 0x0000a42f04000986 */ /* 0x000fe2000c101934 */
[----:B------:R-:W-:Y:S01]  /*5820*/  ISETP.GT.AND P0, PT, R18, 0x39, PT ;  /* 0x000000391200780c */ /* 0x000fe20003f04270 */
[----:B-1----:R-:W-:Y:S02]  /*5830*/  FMUL R7, R50, R22 ;  /* 0x0000001632077220 */ /* 0x002fe40000400000 */
[----:B------:R1:W-:Y:S01]  /*5840*/  @P4 STG.E desc[UR52][R2.64+0xc0], R9 ;  /* 0x0000c00902004986 */ /* 0x0003e2000c101934 */
[----:B------:R-:W-:-:S03]  /*5850*/  ISETP.GT.AND P4, PT, R0, RZ, P5 ;  /* 0x000000ff0000720c */ /* 0x000fc60002f84270 */
[----:B------:R-:W-:Y:S01]  /*5860*/  @P3 STG.E desc[UR52][R2.64+0xc4], R49 ;  /* 0x0000c43102003986 */ /* 0x000fe2000c101934 */
[----:B------:R-:W-:Y:S01]  /*5870*/  ISETP.GT.AND P3, PT, R0, RZ, P0 ;  /* 0x000000ff0000720c */ /* 0x000fe20000764270 */
[----:B0-----:R-:W-:Y:S01]  /*5880*/  FMUL R11, R54, R22 ;  /* 0x00000016360b7220 */ /* 0x001fe20000400000 */
[----:B------:R-:W-:Y:S01]  /*5890*/  ISETP.GT.AND P0, PT, R0, 0x8, P0 ;  /* 0x000000080000780c */ /* 0x000fe20000704270 */
[----:B------:R0:W-:Y:S01]  /*58a0*/  @P1 STG.E desc[UR52][R4.64+0xc0], R7 ;  /* 0x0000c00704001986 */ /* 0x0001e2000c101934 */
[----:B------:R-:W-:-:S03]  /*58b0*/  ISETP.GT.AND P1, PT, R18, 0x40, PT ;  /* 0x000000401200780c */ /* 0x000fc60003f24270 */
[----:B------:R-:W-:Y:S01]  /*58c0*/  @P2 STG.E desc[UR52][R4.64+0xc4], R51 ;  /* 0x0000c43304002986 */ /* 0x000fe2000c101934 */
[-C--:B-1----:R-:W-:Y:S01]  /*58d0*/  FMUL R9, R52, R22.reuse ;  /* 0x0000001634097220 */ /* 0x082fe20000400000 */
[----:B------:R-:W-:Y:S02]  /*58e0*/  ISETP.GT.AND P2, PT, R0, 0x8, P5 ;  /* 0x000000080000780c */ /* 0x000fe40002f44270 */
[----:B------:R-:W-:Y:S02]  /*58f0*/  ISETP.GT.AND P5, PT, R18, 0x41, PT ;  /* 0x000000411200780c */ /* 0x000fe40003fa4270 */
        /* <DEDUP_REMOVED lines=35> */
[-C--:B-1----:R-:W-:Y:S02]  /*5b30*/  FMUL R7, R66, R22.reuse ;  /* 0x0000001642077220 */ /* 0x082fe40000400000 */
[----:B------:R1:W-:Y:S01]  /*5b40*/  @P4 STG.E desc[UR52][R2.64+0x140], R9 ;  /* 0x0001400902004986 */ /* 0x0003e2000c101934 */
[C---:B------:R-:W-:Y:S02]  /*5b50*/  ISETP.GT.AND P4, PT, R0.reuse, RZ, P5 ;  /* 0x000000ff0000720c */ /* 0x040fe40002f84270 */
[C---:B------:R-:W-:Y:S01]  /*5b60*/  ISETP.GT.AND P5, PT, R0.reuse, 0x8, P5 ;  /* 0x000000080000780c */ /* 0x040fe20002fa4270 */
[----:B------:R-:W-:Y:S01]  /*5b70*/  @P3 STG.E desc[UR52][R2.64+0x144], R65 ;  /* 0x0001444102003986 */ /* 0x000fe2000c101934 */
[----:B------:R-:W-:Y:S01]  /*5b80*/  ISETP.GT.AND P3, PT, R0, RZ, P0 ;  /* 0x000000ff0000720c */ /* 0x000fe20000764270 */
[-C--:B0-----:R-:W-:Y:S01]  /*5b90*/  FMUL R11, R70, R22.reuse ;  /* 0x00000016460b7220 */ /* 0x081fe20000400000 */
[----:B------:R-:W-:Y:S01]  /*5ba0*/  ISETP.GT.AND P0, PT, R0, 0x8, P0 ;  /* 0x000000080000780c */ /* 0x000fe20000704270 */
[----:B------:R0:W-:Y:S01]  /*5bb0*/  @P1 STG.E desc[UR52][R4.64+0x140], R7 ;  /* 0x0001400704001986 */ /* 0x0001e2000c101934 */
[----:B------:R-:W-:Y:S01]  /*5bc0*/  ISETP.GT.AND P1, PT, R18, 0x60, PT ;  /* 0x000000601200780c */ /* 0x000fe20003f24270 */
[----:B-1----:R-:W-:-:S02]  /*5bd0*/  FMUL R9, R68, R22 ;  /* 0x0000001644097220 */ /* 0x002fc40000400000 */
[----:B------:R-:W-:Y:S01]  /*5be0*/  @P2 STG.E desc[UR52][R4.64+0x144], R67 ;  /* 0x0001444304002986 */ /* 0x000fe2000c101934 */
[----:B------:R-:W-:-:S03]  /*5bf0*/  ISETP.GT.AND P2, PT, R0, RZ, P1 ;  /* 0x000000ff0000720c */ /* 0x000fc60000f44270 */
[----:B------:R1:W-:Y:S01]  /*5c00*/  @P4 STG.E desc[UR52][R2.64+0x160], R9 ;  /* 0x0001600902004986 */ /* 0x0003e2000c101934 */
[----:B------:R-:W-:Y:S01]  /*5c10*/  ISETP.GT.AND P4, PT, R18, 0x61, PT ;  /* 0x000000611200780c */ /* 0x000fe20003f84270 */
[----:B0-----:R-:W-:Y:S02]  /*5c20*/  FMUL R7, R72, R22 ;  /* 0x0000001648077220 */ /* 0x001fe40000400000 */
[----:B------:R-:W-:Y:S01]  /*5c30*/  @P3 STG.E desc[UR52][R2.64+0x164], R69 ;  /* 0x0001644502003986 */ /* 0x000fe2000c101934 */
[----:B------:R-:W-:-:S03]  /*5c40*/  ISETP.GT.AND P3, PT, R0, RZ, P4 ;  /* 0x000000ff0000720c */ /* 0x000fc60002764270 */
[----:B------:R0:W-:Y:S01]  /*5c50*/  @P5 STG.E desc[UR52][R4.64+0x160], R11 ;  /* 0x0001600b04005986 */ /* 0x0001e2000c101934 */
[----:B------:R-:W-:-:S03]  /*5c60*/  ISETP.GT.AND P5, PT, R0, 0x8, P4 ;  /* 0x000000080000780c */ /* 0x000fc600027a4270 */
[----:B------:R-:W-:Y:S01]  /*5c70*/  @P0 STG.E desc[UR52][R4.64+0x164], R71 ;  /* 0x0001644704000986 */ /* 0x000fe2000c101934 */
[----:B------:R-:W-:Y:S01]  /*5c80*/  ISETP.GT.AND P0, PT, R0, 0x8, P1 ;  /* 0x000000080000780c */ /* 0x000fe20000f04270 */
[-C--:B-1----:R-:W-:Y:S01]  /*5c90*/  FMUL R9, R74, R22.reuse ;  /* 0x000000164a097220 */ /* 0x082fe20000400000 */
[C---:B------:R-:W-:Y:S01]  /*5ca0*/  ISETP.GT.AND P1, PT, R18.reuse, 0x68, PT ;  /* 0x000000681200780c */ /* 0x040fe20003f24270 */
[----:B------:R1:W-:Y:S01]  /*5cb0*/  @P2 STG.E desc[UR52][R2.64+0x180], R7 ;  /* 0x0001800702002986 */ /* 0x0003e2000c101934 */
[----:B------:R-:W-:Y:S02]  /*5cc0*/  ISETP.GT.AND P2, PT, R18, 0x69, PT ;  /* 0x000000691200780c */ /* 0x000fe40003f44270 */
[C---:B------:R-:W-:Y:S01]  /*5cd0*/  ISETP.GT.AND P4, PT, R0.reuse, RZ, P1 ;  /* 0x000000ff0000720c */ /* 0x040fe20000f84270 */
[----:B------:R-:W-:Y:S01]  /*5ce0*/  @P3 STG.E desc[UR52][R2.64+0x184], R73 ;  /* 0x0001844902003986 */ /* 0x000fe2000c101934 */
[----:B------:R-:W-:Y:S01]  /*5cf0*/  ISETP.GT.AND P3, PT, R0, RZ, P2 ;  /* 0x000000ff0000720c */ /* 0x000fe20001764270 */
[----:B0-----:R-:W-:Y:S01]  /*5d00*/  FMUL R11, R80, R22 ;  /* 0x00000016500b7220 */ /* 0x001fe20000400000 */
[----:B------:R-:W-:-:S02]  /*5d10*/  ISETP.GT.AND P1, PT, R0, 0x8, P1 ;  /* 0x000000080000780c */ /* 0x000fc40000f24270 */
[----:B------:R-:W-:Y:S01]  /*5d20*/  ISETP.GT.AND P2, PT, R0, 0x8, P2 ;  /* 0x000000080000780c */ /* 0x000fe20001744270 */
[----:B------:R0:W-:Y:S01]  /*5d30*/  @P0 STG.E desc[UR52][R4.64+0x180], R9 ;  /* 0x0001800904000986 */ /* 0x0001e2000c101934 */
[----:B------:R-:W-:Y:S01]  /*5d40*/  ISETP.GT.AND P0, PT, R18, 0x70, PT ;  /* 0x000000701200780c */ /* 0x000fe20003f04270 */
[----:B-1----:R-:W-:Y:S02]  /*5d50*/  FMUL R7, R76, R22 ;  /* 0x000000164c077220 */ /* 0x002fe40000400000 */
[----:B------:R-:W-:Y:S01]  /*5d60*/  @P5 STG.E desc[UR52][R4.64+0x184], R75 ;  /* 0x0001844b04005986 */ /* 0x000fe2000c101934 */
[----:B------:R-:W-:Y:S02]  /*5d70*/  ISETP.GT.AND P6, PT, R0, RZ, P0 ;  /* 0x000000ff0000720c */ /* 0x000fe400007c4270 */
[C---:B------:R-:W-:Y:S01]  /*5d80*/  ISETP.GT.AND P5, PT, R18.reuse, 0x78, PT ;  /* 0x000000781200780c */ /* 0x040fe20003fa4270 */
[----:B------:R1:W-:Y:S01]  /*5d90*/  @P4 STG.E desc[UR52][R2.64+0x1a0], R7 ;  /* 0x0001a00702004986 */ /* 0x0003e2000c101934 */
[----:B------:R-:W-:-:S02]  /*5da0*/  ISETP.GT.AND P4, PT, R18, 0x79, PT ;  /* 0x000000791200780c */ /* 0x000fc40003f84270 */
[----:B------:R-:W-:Y:S01]  /*5db0*/  ISETP.GT.AND P0, PT, R0, 0x8, P0 ;  /* 0x000000080000780c */ /* 0x000fe20000704270 */
[----:B0-----:R-:W-:Y:S01]  /*5dc0*/  FMUL R9, R78, R22 ;  /* 0x000000164e097220 */ /* 0x001fe20000400000 */
[----:B------:R-:W-:Y:S01]  /*5dd0*/  @P3 STG.E desc[UR52][R2.64+0x1a4], R77 ;  /* 0x0001a44d02003986 */ /* 0x000fe2000c101934 */
[----:B------:R-:W-:-:S03]  /*5de0*/  ISETP.GT.AND P3, PT, R18, 0x71, PT ;  /* 0x000000711200780c */ /* 0x000fc60003f64270 */
[----:B------:R0:W-:Y:S01]  /*5df0*/  @P1 STG.E desc[UR52][R4.64+0x1a0], R9 ;  /* 0x0001a00904001986 */ /* 0x0001e2000c101934 */
[C---:B------:R-:W-:Y:S02]  /*5e00*/  ISETP.GT.AND P1, PT, R0.reuse, RZ, P3 ;  /* 0x000000ff0000720c */ /* 0x040fe40001f24270 */
[C---:B------:R-:W-:Y:S01]  /*5e10*/  ISETP.GT.AND P3, PT, R0.reuse, 0x8, P3 ;  /* 0x000000080000780c */ /* 0x040fe20001f64270 */
[----:B------:R-:W-:Y:S01]  /*5e20*/  @P2 STG.E desc[UR52][R4.64+0x1a4], R79 ;  /* 0x0001a44f04002986 */ /* 0x000fe2000c101934 */
[----:B------:R-:W-:Y:S01]  /*5e30*/  ISETP.GT.AND P2, PT, R0, RZ, P5 ;  /* 0x000000ff0000720c */ /* 0x000fe20002f44270 */
[-C--:B-1----:R-:W-:Y:S01]  /*5e40*/  FMUL R7, R82, R22.reuse ;  /* 0x0000001652077220 */ /* 0x082fe20000400000 */
[C---:B------:R-:W-:Y:S01]  /*5e50*/  ISETP.GT.AND P5, PT, R0.reuse, 0x8, P5 ;  /* 0x000000080000780c */ /* 0x040fe20002fa4270 */
[----:B------:R1:W-:Y:S01]  /*5e60*/  @P6 STG.E desc[UR52][R2.64+0x1c0], R11 ;  /* 0x0001c00b02006986 */ /* 0x0003e2000c101934 */
[C---:B------:R-:W-:Y:S02]  /*5e70*/  ISETP.GT.AND P6, PT, R0.reuse, RZ, P4 ;  /* 0x000000ff0000720c */ /* 0x040fe400027c4270 */
[----:B------:R-:W-:Y:S01]  /*5e80*/  ISETP.GT.AND P4, PT, R0, 0x8, P4 ;  /* 0x000000080000780c */ /* 0x000fe20002784270 */
[----:B0-----:R-:W-:-:S02]  /*5e90*/  FMUL R9, R84, R22 ;  /* 0x0000001654097220 */ /* 0x001fc40000400000 */
[----:B------:R-:W-:Y:S04]  /*5ea0*/  @P1 STG.E desc[UR52][R2.64+0x1c4], R81 ;  /* 0x0001c45102001986 */ /* 0x000fe8000c101934 */
[----:B------:R-:W-:Y:S01]  /*5eb0*/  @P0 STG.E desc[UR52][R4.64+0x1c0], R7 ;  /* 0x0001c00704000986 */ /* 0x000fe2000c101934 */
[----:B-1----:R-:W-:-:S03]  /*5ec0*/  FMUL R11, R86, R22 ;  /* 0x00000016560b7220 */ /* 0x002fc60000400000 */
[----:B------:R-:W-:Y:S04]  /*5ed0*/  @P3 STG.E desc[UR52][R4.64+0x1c4], R83 ;  /* 0x0001c45304003986 */ /* 0x000fe8000c101934 */
[----:B------:R-:W-:Y:S04]  /*5ee0*/  @P2 STG.E desc[UR52][R2.64+0x1e0], R9 ;  /* 0x0001e00902002986 */ /* 0x000fe8000c101934 */
[----:B------:R0:W-:Y:S02]  /*5ef0*/  @P6 STG.E desc[UR52][R2.64+0x1e4], R85 ;  /* 0x0001e45502006986 */ /* 0x0001e4000c101934 */
[----:B0-----:R-:W-:-:S02]  /*5f00*/  @P5 IMAD.MOV.U32 R2, RZ, RZ, R4 ;  /* 0x000000ffff025224 */ /* 0x001fc400078e0004 */
[----:B------:R-:W-:-:S05]  /*5f10*/  @P5 IMAD.MOV.U32 R3, RZ, RZ, R5 ;  /* 0x000000ffff035224 */ /* 0x000fca00078e0005 */
[----:B------:R0:W-:Y:S04]  /*5f20*/  @P5 STG.E desc[UR52][R2.64+0x1e0], R11 ;  /* 0x0001e00b02005986 */ /* 0x0001e8000c101934 */
[----:B------:R0:W-:Y:S02]  /*5f30*/  @P4 STG.E desc[UR52][R4.64+0x1e4], R87 ;  /* 0x0001e45704004986 */ /* 0x0001e4000c101934 */
.L_x_157:
[----:B------:R-:W-:Y:S05]  /*5f40*/  BSYNC B0 ;  /* 0x0000000000007941 */ /* 0x000fea0003800000 */
.L_x_31:
[----:B0-----:R-:W-:Y:S01]  /*5f50*/  IMAD.U32 R2, RZ, RZ, UR54 ;  /* 0x00000036ff027e24 */ /* 0x001fe2000f8e00ff */
[----:B------:R-:W-:Y:S01]  /*5f60*/  ULDC.64 UR4, c[0x0][0x650] ;  /* 0x0001940000047ab9 */ /* 0x000fe20000000a00 */
[----:B------:R-:W-:Y:S01]  /*5f70*/  IMAD.U32 R3, RZ, RZ, UR55 ;  /* 0x00000037ff037e24 */ /* 0x000fe2000f8e00ff */
[----:B------:R0:W-:Y:S01]  /*5f80*/  SYNCS.ARRIVE.TRANS64.A1T0 RZ, [R96+UR50], RZ ;  /* 0x000000ff60ff79a7 */ /* 0x0001e20008100032 */
[----:B------:R-:W-:Y:S01]  /*5f90*/  PRMT R0, RZ, 0x7610, R0 ;  /* 0x00007610ff007816 */ /* 0x000fe20000000000 */
[----:B------:R-:W-:Y:S01]  /*5fa0*/  IMAD.MOV.U32 R18, RZ, RZ, -0x1 ;  /* 0xffffffffff127424 */ /* 0x000fe200078e00ff */
[----:B------:R-:W-:Y:S01]  /*5fb0*/  LEA R16, P0, R2, R16, 0x1 ;  /* 0x0000001002107211 */ /* 0x000fe200078008ff */
[----:B------:R-:W-:Y:S02]  /*5fc0*/  IMAD.MOV.U32 R2, RZ, RZ, -0x1 ;  /* 0xffffffffff027424 */ /* 0x000fe400078e00ff */
[----:B------:R-:W-:Y:S01]  /*5fd0*/  IMAD.MOV.U32 R19, RZ, RZ, -0x1 ;  /* 0xffffffffff137424 */ /* 0x000fe200078e00ff */
[----:B------:R-:W-:-:S02]  /*5fe0*/  IADD3.X R17, R17, UR36, RZ, P0, !PT ;  /* 0x0000002411117c10 */ /* 0x000fc400087fe4ff */
[----:B------:R-:W-:-:S04]  /*5ff0*/  ISETP.GE.U32.AND P0, PT, R16, UR4, PT ;  /* 0x0000000410007c0c */ /* 0x000fc8000bf06070 */
[----:B------:R-:W-:-:S13]  /*6000*/  ISETP.GE.U32.AND.EX P0, PT, R17, UR5, PT, P0 ;  /* 0x0000000511007c0c */ /* 0x000fda000bf06100 */
[----:B0-----:R-:W-:Y:S05]  /*6010*/  @P0 BRA `(.L_x_158) ;  /* 0x0000000400700947 */ /* 0x001fea0003800000 */
[----:B------:R-:W0:Y:S01]  /*6020*/  S2UR UR7, SR_CTAID.X ;  /* 0x00000000000779c3 */ /* 0x000e220000002500 */
[----:B------:R-:W-:Y:S01]  /*6030*/  ULDC.64 UR4, c[0x0][0x628] ;  /* 0x00018a0000047ab9 */ /* 0x000fe20000000a00 */
[----:B------:R-:W-:Y:S01]  /*6040*/  ULDC UR6, c[0x0][0x150] ;  /* 0x0000540000067ab9 */ /* 0x000fe20000000800 */
[----:B------:R-:W-:Y:S01]  /*6050*/  ISETP.NE.U32.AND P0, PT, RZ, UR4, PT ;  /* 0x00000004ff007c0c */ /* 0x000fe2000bf05070 */
[----:B------:R-:W-:Y:S01]  /*6060*/  ULDC UR15, c[0x0][0x630] ;  /* 0x00018c00000f7ab9 */ /* 0x000fe20000000800 */
[C---:B------:R-:W-:Y:S02]  /*6070*/  R2UR UR17, R16.reuse ;  /* 0x00000000101172ca */ /* 0x040fe400000e0000 */
[----:B------:R-:W-:Y:S01]  /*6080*/  ISETP.NE.AND.EX P0, PT, RZ, UR5, PT, P0 ;  /* 0x00000005ff007c0c */ /* 0x000fe2000bf05300 */
[----:B------:R-:W1:Y:S01]  /*6090*/  S2UR UR16, SR_CTAID.Y ;  /* 0x00000000001079c3 */ /* 0x000e620000002600 */
[----:B------:R-:W-:Y:S02]  /*60a0*/  R2UR UR12, R16 ;  /* 0x00000000100c72ca */ /* 0x000fe400000e0000 */
[----:B------:R-:W-:-:S02]  /*60b0*/  R2UR UR13, R17 ;  /* 0x00000000110d72ca */ /* 0x000fc400000e0000 */
[----:B0-----:R-:W-:-:S05]  /*60c0*/  I2FP.F32.U32 R0, UR7 ;  /* 0x0000000700007c45 */ /* 0x001fca0008201000 */
[----:B------:R-:W-:Y:S01]  /*60d0*/  FMUL R0, R0, UR6 ;  /* 0x0000000600007c20 */ /* 0x000fe20008400000 */
[----:B------:R-:W-:Y:S01]  /*60e0*/  ULDC UR6, c[0x0][0x154] ;  /* 0x0000550000067ab9 */ /* 0x000fe20000000800 */
[----:B-1----:R-:W-:-:S04]  /*60f0*/  I2FP.F32.U32 R2, UR16 ;  /* 0x0000001000027c45 */ /* 0x002fc80008201000 */
[----:B------:R-:W0:Y:S01]  /*6100*/  F2I.U32.TRUNC.NTZ R0, R0 ;  /* 0x0000000000007305 */ /* 0x000e22000020f000 */
[----:B------:R-:W-:Y:S01]  /*6110*/  FMUL R2, R2, UR6 ;  /* 0x0000000602027c20 */ /* 0x000fe20008400000 */
[----:B------:R-:W-:Y:S06]  /*6120*/  @!P0 BRA `(.L_x_159) ;  /* 0x0000000000308947 */ /* 0x000fec0003800000 */
        /* <DEDUP_REMOVED lines=12> */
.L_x_159:
[----:B------:R-:W-:Y:S01]  /*61f0*/  USHF.R.U64 UR6, UR12, UR15, UR13 ;  /* 0x0000000f0c067299 */ /* 0x000fe2000800120d */
[----:B------:R-:W-:Y:S01]  /*6200*/  R2UR UR5, R17 ;  /* 0x00000000110572ca */ /* 0x000fe200000e0000 */
[----:B------:R-:W-:Y:S01]  /*6210*/  USHF.R.U32.HI UR4, URZ, UR15, UR13 ;  /* 0x0000000f3f047299 */ /* 0x000fe2000801160d */
[----:B------:R-:W1:Y:S01]  /*6220*/  F2I.U32.TRUNC.NTZ R2, R2 ;  /* 0x0000000200027305 */ /* 0x000e62000020f000 */
[----:B------:R-:W-:Y:S01]  /*6230*/  UIADD3 UR9, UP0, URZ, -UR6, URZ ;  /* 0x800000063f097290 */ /* 0x000fe2000ff1e03f */
[----:B------:R-:W-:Y:S01]  /*6240*/  ULDC.64 UR10, c[0x0][0x620] ;  /* 0x00018800000a7ab9 */ /* 0x000fe20000000a00 */
[----:B------:R-:W-:Y:S02]  /*6250*/  ULDC UR14, c[0x0][0x608] ;  /* 0x00018200000e7ab9 */ /* 0x000fe40000000800 */
[----:B------:R-:W-:Y:S01]  /*6260*/  UIADD3.X UR4, URZ, ~UR4, URZ, UP0, !UPT ;  /* 0x800000043f047290 */ /* 0x000fe200087fe43f */
[----:B------:R-:W-:Y:S01]  /*6270*/  ULDC UR15, c[0x0][0x658] ;  /* 0x00019600000f7ab9 */ /* 0x000fe20000000800 */
[----:B------:R-:W-:-:S02]  /*6280*/  ULDC UR12, c[0x0][0x144] ;  /* 0x00005100000c7ab9 */ /* 0x000fc40000000800 */
[----:B------:R-:W-:Y:S01]  /*6290*/  UIMAD UR8, UR4, UR10, URZ ;  /* 0x0000000a040872a4 */ /* 0x000fe2000f8e023f */
[----:B------:R-:W-:Y:S02]  /*62a0*/  ULDC UR22, c[0x0][0x148] ;  /* 0x0000520000167ab9 */ /* 0x000fe40000000800 */
[----:B------:R-:W-:Y:S01]  /*62b0*/  UMOV UR4, UR17 ;  /* 0x0000001100047c82 */ /* 0x000fe20008000000 */
[----:B------:R-:W-:Y:S02]  /*62c0*/  UIMAD UR8, UR9, UR11, UR8 ;  /* 0x0000000b090872a4 */ /* 0x000fe4000f8e0208 */
[----:B------:R-:W-:Y:S01]  /*62d0*/  UIMAD.WIDE.U32 UR4, UR9, UR10, UR4 ;  /* 0x0000000a090472a5 */ /* 0x000fe2000f8e0004 */
[----:B0-----:R-:W-:Y:S01]  /*62e0*/  R2UR UR9, R0 ;  /* 0x00000000000972ca */ /* 0x001fe200000e0000 */
[----:B------:R-:W-:Y:S01]  /*62f0*/  ULDC UR20, c[0x0][0x648] ;  /* 0x0001920000147ab9 */ /* 0x000fe20000000800 */
[----:B-1----:R-:W-:Y:S01]  /*6300*/  R2UR UR13, R2 ;  /* 0x00000000020d72ca */ /* 0x002fe200000e0000 */
[----:B------:R-:W-:Y:S01]  /*6310*/  UIADD3 UR8, UR5, UR8, URZ ;  /* 0x0000000805087290 */ /* 0x000fe2000fffe03f */
[----:B------:R-:W-:-:S02]  /*6320*/  ULDC UR21, c[0x0][0x638] ;  /* 0x00018e0000157ab9 */ /* 0x000fc40000000800 */
[----:B------:R-:W-:Y:S02]  /*6330*/  ULDC UR5, c[0x0][0x618] ;  /* 0x0001860000057ab9 */ /* 0x000fe40000000800 */
[----:B------:R-:W-:Y:S02]  /*6340*/  USHF.R.U64 UR10, UR4, UR5, UR8 ;  /* 0x00000005040a7299 */ /* 0x000fe40008001208 */
[----:B------:R-:W-:-:S03]  /*6350*/  USHF.R.U32.HI UR8, URZ, UR5, UR8 ;  /* 0x000000053f087299 */ /* 0x000fc60008011608 */
[----:B------:R-:W-:Y:S01]  /*6360*/  ULDC.64 UR4, c[0x0][0x640] ;  /* 0x0001900000047ab9 */ /* 0x000fe20000000a00 */
[----:B------:R-:W-:Y:S01]  /*6370*/  USHF.R.U64 UR11, UR10, UR14, UR8 ;  /* 0x0000000e0a0b7299 */ /* 0x000fe20008001208 */
[----:B------:R-:W-:Y:S01]  /*6380*/  ISETP.NE.U32.AND P0, PT, RZ, UR4, PT ;  /* 0x00000004ff007c0c */ /* 0x000fe2000bf05070 */
[----:B------:R-:W-:Y:S02]  /*6390*/  USHF.R.U32.HI UR8, URZ, UR14, UR8 ;  /* 0x0000000e3f087299 */ /* 0x000fe40008011608 */
[----:B------:R-:W-:Y:S01]  /*63a0*/  UIADD3 UR9, -UR9, URZ, URZ ;  /* 0x0000003f09097290 */ /* 0x000fe2000fffe13f */
[----:B------:R-:W-:Y:S01]  /*63b0*/  ISETP.NE.AND.EX P0, PT, RZ, UR5, PT, P0 ;  /* 0x00000005ff007c0c */ /* 0x000fe2000bf05300 */
[----:B------:R-:W-:Y:S02]  /*63c0*/  USHF.R.U64 UR17, UR11, UR15, UR8 ;  /* 0x0000000f0b117299 */ /* 0x000fe40008001208 */
[----:B------:R-:W-:Y:S02]  /*63d0*/  UIADD3 UR18, -UR13, URZ, URZ ;  /* 0x0000003f0d127290 */ /* 0x000fe4000fffe13f */
[----:B------:R-:W-:-:S02]  /*63e0*/  USHF.R.U32.HI UR15, URZ, UR15, UR8 ;  /* 0x0000000f3f0f7299 */ /* 0x000fc40008011608 */
[----:B------:R-:W-:Y:S01]  /*63f0*/  UIMAD UR19, UR12, UR9, UR7 ;  /* 0x000000090c1372a4 */ /* 0x000fe2000f8e0207 */
[----:B------:R-:W-:-:S05]  /*6400*/  UMOV UR14, UR17 ;  /* 0x00000011000e7c82 */ /* 0x000fca0008000000 */
[----:B------:R-:W-:Y:S06]  /*6410*/  @!P0 BRA `(.L_x_160) ;  /* 0x0000000000288947 */ /* 0x000fec0003800000 */
        /* <DEDUP_REMOVED lines=10> */
.L_x_160:
        /* <DEDUP_REMOVED lines=9> */
[----:B------:R-:W-:Y:S01]  /*6550*/  UIMAD UR5, UR7, UR21, UR17 ;  /* 0x00000015070572a4 */ /* 0x000fe2000f8e0211 */
[----:B------:R-:W-:Y:S02]  /*6560*/  ULDC UR8, c[0x0][0x600] ;  /* 0x0001800000087ab9 */ /* 0x000fe40000000800 */
[----:B------:R-:W-:Y:S01]  /*6570*/  ULDC UR7, c[0x0][0x610] ;  /* 0x0001840000077ab9 */ /* 0x000fe20000000800 */
[----:B------:R-:W-:Y:S02]  /*6580*/  UIMAD UR5, UR5, UR8, UR10 ;  /* 0x00000008050572a4 */ /* 0x000fe4000f8e020a */
[----:B------:R-:W-:-:S04]  /*6590*/  UIMAD UR4, UR4, UR7, UR19 ;  /* 0x00000007040472a4 */ /* 0x000fc8000f8e0213 */
[----:B------:R-:W-:Y:S02]  /*65a0*/  USEL UR7, UR5, UR4, !UP0 ;  /* 0x0000000405077287 */ /* 0x000fe4000c000000 */
[----:B------:R-:W-:-:S04]  /*65b0*/  USEL UR4, UR4, UR5, !UP0 ;  /* 0x0000000504047287 */ /* 0x000fc8000c000000 */
[----:B------:R-:W-:Y:S02]  /*65c0*/  IMAD.U32 R2, RZ, RZ, UR7 ;  /* 0x00000007ff027e24 */ /* 0x000fe4000f8e00ff */
[----:B------:R-:W-:-:S07]  /*65d0*/  IMAD.U32 R18, RZ, RZ, UR4 ;  /* 0x00000004ff127e24 */ /* 0x000fce000f8e00ff */
.L_x_158:
[----:B------:R-:W-:Y:S01]  /*65e0*/  ULEA UR5, UR38, UR44, 0x1 ;  /* 0x0000002c26057291 */ /* 0x000fe2000f8e083f */
[----:B------:R-:W-:Y:S01]  /*65f0*/  LOP3.LUT P0, RZ, R0, 0xff, RZ, 0xc0, !PT ;  /* 0x000000ff00ff7812 */ /* 0x000fe2000780c0ff */
[----:B------:R-:W-:Y:S01]  /*6600*/  ULOP3.LUT UR44, UR44, 0x1, URZ, 0xc0, !UPT ;  /* 0x000000012c2c7892 */ /* 0x000fe2000f8ec03f */
[----:B------:R-:W-:Y:S01]  /*6610*/  LOP3.LUT R98, R98, 0x1, RZ, 0x3c, !PT ;  /* 0x0000000162627812 */ /* 0x000fe200078e3cff */
[----:B------:R-:W-:Y:S02]  /*6620*/  USHF.R.U32.HI UR4, URZ, 0x1, UR5 ;  /* 0x000000013f047899 */ /* 0x000fe40008011605 */
[----:B------:R-:W-:Y:S02]  /*6630*/  UISETP.GT.U32.AND UP0, UPT, UR5, 0x1, UPT ;  /* 0x000000010500788c */ /* 0x000fe4000bf04070 */
[----:B------:R-:W-:Y:S02]  /*6640*/  ULOP3.LUT UR4, UR4, 0x1, URZ, 0xc0, !UPT ;  /* 0x0000000104047892 */ /* 0x000fe4000f8ec03f */
[----:B------:R-:W-:-:S02]  /*6650*/  UISETP.LT.U32.AND UP0, UPT, UR41, 0xff, UP0 ;  /* 0x000000ff2900788c */ /* 0x000fc40008701070 */
[----:B------:R-:W-:Y:S02]  /*6660*/  UISETP.NE.U32.AND UP1, UPT, UR4, 0x1, UPT ;  /* 0x000000010400788c */ /* 0x000fe4000bf25070 */
[----:B------:R-:W-:Y:S02]  /*6670*/  USEL UR5, URZ, 0x1, !UP0 ;  /* 0x000000013f057887 */ /* 0x000fe4000c000000 */
[----:B------:R-:W-:-:S04]  /*6680*/  UISETP.GT.U32.AND UP1, UPT, UR41, 0xfe, !UP1 ;  /* 0x000000fe2900788c */ /* 0x000fc8000cf24070 */
[----:B------:R-:W-:-:S04]  /*6690*/  USEL UR4, URZ, 0x1, !UP1 ;  /* 0x000000013f047887 */ /* 0x000fc8000c800000 */
[----:B------:R-:W-:Y:S01]  /*66a0*/  ULOP3.LUT UR48, UR4, UR48, UR5, 0x96, !UPT ;  /* 0x0000003004307292 */ /* 0x000fe2000f8e9605 */
[----:B------:R-:W-:Y:S11]  /*66b0*/  @P0 BRA `(.L_x_161) ;  /* 0xffffffac00cc0947 */ /* 0x000ff6000383ffff */
[----:B------:R-:W-:Y:S05]  /*66c0*/  EXIT ;  /* 0x000000000000794d */ /* 0x000fea0003800000 */
.L_x_12:
[----:B------:R-:W-:-:S08]  /*66d0*/  ISETP.NE.AND P0, PT, RZ, UR8, PT ;  /* 0x00000008ff007c0c */ /* 0x000fd0000bf05270 */
[----:B-----5:R-:W0:-:S00]  /*66e0*/  USETMAXREG.DEALLOC.CTAPOOL 0x28 ;  /* 0x00000028000079c8 */ /* 0x020e0000080e0500 */
[----:B------:R-:W-:Y:S05]  /*66f0*/  @P0 EXIT ;  /* 0x000000000000094d */ /* 0x000fea0003800000 */
[----:B0-----:R-:W-:Y:S01]  /*6700*/  LOP3.LUT P0, RZ, R0, 0xff, RZ, 0xc0, !PT ;  /* 0x000000ff00ff7812 */ /* 0x001fe2000780c0ff */
[----:B------:R-:W-:Y:S02]  /*6710*/  IMAD.MOV.U32 R8, RZ, RZ, 0x1 ;  /* 0x00000001ff087424 */ /* 0x000fe400078e00ff */
[----:B------:R-:W-:-:S10]  /*6720*/  IMAD.MOV.U32 R0, RZ, RZ, RZ ;  /* 0x000000ffff007224 */ /* 0x000fd400078e00ff */
[----:B------:R-:W-:Y:S05]  /*6730*/  @!P0 BRA `(.L_x_162) ;  /* 0x0000000c00a08947 */ /* 0x000fea0003800000 */
[----:B------:R-:W-:Y:S01]  /*6740*/  LOP3.LUT P0, RZ, R4, 0x1f, RZ, 0xc0, !PT ;  /* 0x0000001f04ff7812 */ /* 0x000fe2000780c0ff */
[----:B------:R-:W-:Y:S01]  /*6750*/  ULDC UR21, c[0x0][0x658] ;  /* 0x0001960000157ab9 */ /* 0x000fe20000000800 */
[----:B------:R-:W-:Y:S01]  /*6760*/  UMOV UR4, 0xffffffff ;  /* 0xffffffff00047882 */ /* 0x000fe20000000000 */
[----:B------:R-:W-:Y:S01]  /*6770*/  BSSY B0, `(.L_x_162) ;  /* 0x00000e4000007945 */ /* 0x000fe20003800000 */
[----:B------:R-:W-:Y:S01]  /*6780*/  USHF.L.U32 UR4, UR4, UR21, URZ ;  /* 0x0000001504047299 */ /* 0x000fe2000800063f */
[C---:B------:R-:W-:Y:S01]  /*6790*/  ISETP.NE.AND P3, PT, R3.reuse, RZ, PT ;  /* 0x000000ff0300720c */ /* 0x040fe20003f65270 */
[----:B------:R-:W-:Y:S01]  /*67a0*/  IMAD.MOV.U32 R9, RZ, RZ, 0x1 ;  /* 0x00000001ff097424 */ /* 0x000fe200078e00ff */
[----:B------:R-:W-:Y:S01]  /*67b0*/  ISETP.NE.OR P0, PT, R3, RZ, !P0 ;  /* 0x000000ff0300720c */ /* 0x000fe20004705670 */
[----:B------:R-:W-:Y:S01]  /*67c0*/  IMAD.MOV.U32 R8, RZ, RZ, 0x1 ;  /* 0x00000001ff087424 */ /* 0x000fe200078e00ff */
[----:B------:R-:W-:Y:S01]  /*67d0*/  ULDC UR13, c[0x0][0x600] ;  /* 0x00018000000d7ab9 */ /* 0x000fe20000000800 */
[----:B------:R-:W-:Y:S01]  /*67e0*/  IMAD.MOV.U32 R0, RZ, RZ, RZ ;  /* 0x000000ffff007224 */ /* 0x000fe200078e00ff */
[----:B------:R-:W-:Y:S01]  /*67f0*/  UMOV UR5, 0x1 ;  /* 0x0000000100057882 */ /* 0x000fe20000000000 */
[----:B------:R-:W-:-:S02]  /*6800*/  UIADD3 UR23, UR38, 0x1, URZ ;  /* 0x0000000126177890 */ /* 0x000fc4000fffe03f */
[----:B------:R-:W-:Y:S02]  /*6810*/  ULOP3.LUT UR29, UR39, 0x2, URZ, 0xfc, !UPT ;  /* 0x00000002271d7892 */ /* 0x000fe4000f8efc3f */
[----:B------:R-:W-:Y:S02]  /*6820*/  UIADD3 UR13, UR13, -0x1, URZ ;  /* 0xffffffff0d0d7890 */ /* 0x000fe4000fffe03f */
[----:B------:R-:W-:Y:S02]  /*6830*/  USHF.L.U32 UR21, UR5, UR21, URZ ;  /* 0x0000001505157299 */ /* 0x000fe4000800063f */
[----:B------:R-:W-:Y:S01]  /*6840*/  ULOP3.LUT UR22, URZ, UR4, URZ, 0x33, !UPT ;  /* 0x000000043f167292 */ /* 0x000fe2000f8e333f */
[----:B------:R-:W-:-:S11]  /*6850*/  ULDC.64 UR14, c[0x0][0x198] ;  /* 0x00006600000e7ab9 */ /* 0x000fd60000000a00 */
.L_x_174:
[----:B------:R-:W-:-:S03]  /*6860*/  UMOV UR4, 0xffffffff ;  /* 0xffffffff00047882 */ /* 0x000fc60000000000 */
[----:B------:R-:W-:Y:S05]  /*6870*/  BRA.DIV UR4, `(.L_x_163) ;  /* 0x0000001204207947 */ /* 0x000fea000b800000 */
[----:B------:R-:W-:-:S13]  /*6880*/  ELECT P6, URZ, PT ;  /* 0x00000000003f782f */ /* 0x000fda00038c0000 */
.L_x_185:
[----:B------:R-:W0:Y:S01]  /*6890*/  LDC R3, c[0x0][0x28c] ;  /* 0x0000a300ff037b82 */ /* 0x000e220000000800 */
[----:B------:R-:W-:Y:S01]  /*68a0*/  BSSY B1, `(.L_x_164) ;  /* 0x000005b000017945 */ /* 0x000fe20003800000 */
[----:B0-----:R-:W-:-:S13]  /*68b0*/  ISETP.LT.OR P6, PT, R3, 0x1, !P6 ;  /* 0x000000010300780c */ /* 0x001fda00077c1670 */
[----:B------:R-:W-:Y:S05]  /*68c0*/  @P6 BRA `(.L_x_165) ;  /* 0x0000000400606947 */ /* 0x000fea0003800000 */
[----:B------:R-:W-:Y:S02]  /*68d0*/  IMAD.SHL.U32 R6, R2, 0x80, RZ ;  /* 0x0000008002067824 */ /* 0x000fe400078e00ff */
[----:B------:R-:W-:Y:S02]  /*68e0*/  IMAD.SHL.U32 R18, R18, 0x40, RZ ;  /* 0x0000004012127824 */ /* 0x000fe400078e00ff */
[----:B------:R-:W-:Y:S02]  /*68f0*/  IMAD.MOV.U32 R11, RZ, RZ, RZ ;  /* 0x000000ffff0b7224 */ /* 0x000fe400078e00ff */
[----:B------:R-:W-:Y:S02]  /*6900*/  IMAD.U32 R12, RZ, RZ, UR23 ;  /* 0x00000017ff0c7e24 */ /* 0x000fe4000f8e00ff */
[----:B------:R-:W-:Y:S02]  /*6910*/  IMAD.MOV.U32 R2, RZ, RZ, R8 ;  /* 0x000000ffff027224 */ /* 0x000fe400078e0008 */
[----:B------:R-:W-:-:S07]  /*6920*/  IMAD.MOV.U32 R3, RZ, RZ, R0 ;  /* 0x000000ffff037224 */ /* 0x000fce00078e0000 */
.L_x_169:
[----:B------:R-:W0:Y:S01]  /*6930*/  S2R R5, SR_CgaCtaId ;  /* 0x0000000000057919 */ /* 0x000e220000008800 */
[----:B-1----:R-:W-:-:S04]  /*6940*/  MOV R4, 0x400 ;  /* 0x0000040000047802 */ /* 0x002fc80000000f00 */
[----:B0-----:R-:W-:Y:S02]  /*6950*/  LEA R10, R5, R4, 0x18 ;  /* 0x00000004050a7211 */ /* 0x001fe400078ec0ff */
[----:B------:R-:W-:Y:S01]  /*6960*/  SHF.L.U32 R4, R2, 0x1f, RZ ;  /* 0x0000001f02047819 */ /* 0x000fe200000006ff */
[----:B------:R-:W0:Y:S02]  /*6970*/  @!P3 LDC R5, c[0x0][0x500] ;  /* 0x00014000ff05bb82 */ /* 0x000e240000000800 */
[----:B------:R-:W-:-:S04]  /*6980*/  IMAD R7, R3, 0x8, R10 ;  /* 0x0000000803077824 */ /* 0x000fc800078e020a */
[----:B------:R-:W1:Y:S02]  /*6990*/  SYNCS.PHASECHK.TRANS64.TRYWAIT P1, [R7+URZ+0x10], R4 ;  /* 0x00001004070075a7 */ /* 0x000e64000802017f */
[----:B-1----:R-:W-:Y:S05]  /*69a0*/  @!P1 BRA `(.L_x_166) ;  /* 0x0000000c00f49947 */ /* 0x002fea0003800000 */
.L_x_186:
[----:B------:R-:W-:Y:S01]  /*69b0*/  UPRMT UR4, UR29, 0x9910, URZ ;  /* 0x000099101d047896 */ /* 0x000fe2000800003f */
[----:B0-----:R0:W-:Y:S03]  /*69c0*/  @!P3 SYNCS.ARRIVE.TRANS64 RZ, [R7+URZ], R5 ;  /* 0x0000000507ffb9a7 */ /* 0x0011e6000800003f */
[----:B------:R-:W-:-:S06]  /*69d0*/  UISETP.NE.AND UP0, UPT, UR4, 0x2, UPT ;  /* 0x000000020400788c */ /* 0x000fcc000bf05270 */
[----:B------:R-:W-:-:S13]  /*69e0*/  PLOP3.LUT P1, PT, PT, PT, UP0, 0x80, 0x0 ;  /* 0x000000000000781c */ /* 0x000fda0003f2f008 */
[----:B0-----:R-:W-:Y:S05]  /*69f0*/  @P1 BRA `(.L_x_167) ;  /* 0x0000000000041947 */ /* 0x001fea0003800000 */
[----:B------:R-:W-:Y:S01]  /*6a00*/  BPT.TRAP 0x1 ;  /* 0x000000040000795c */ /* 0x000fe20000300000 */
.L_x_167:
[----:B------:R-:W-:Y:S05]  /*6a10*/  @P0 BRA `(.L_x_168) ;  /* 0x0000000000040947 */ /* 0x000fea0003800000 */
[----:B------:R-:W-:Y:S01]  /*6a20*/  BPT.TRAP 0x1 ;  /* 0x000000040000795c */ /* 0x000fe20000300000 */
.L_x_168:
[----:B------:R-:W-:Y:S01]  /*6a30*/  R2UR UR56, R10 ;  /* 0x000000000a3872ca */ /* 0x000fe200000e0000 */
[----:B------:R-:W-:Y:S01]  /*6a40*/  IMAD R10, R3, 0x8000, R10 ;  /* 0x00008000030a7824 */ /* 0x000fe200078e020a */
[----:B------:R-:W-:Y:S01]  /*6a50*/  R2UR UR10, R11 ;  /* 0x000000000b0a72ca */ /* 0x000fe200000e0000 */
[----:B------:R-:W-:Y:S01]  /*6a60*/  UIADD3 UR30, UP0, UR14, 0xf0, URZ ;  /* 0x000000f00e1e7890 */ /* 0x000fe2000ff1e03f */
[----:B------:R-:W-:Y:S01]  /*6a70*/  R2UR UR16, R3 ;  /* 0x00000000031072ca */ /* 0x000fe200000e0000 */
[----:B------:R-:W-:Y:S01]  /*6a80*/  VIADD R12, R12, 0xffffffff ;  /* 0xffffffff0c0c7836 */ /* 0x000fe20000000000 */
[----:B------:R-:W-:Y:S01]  /*6a90*/  R2UR UR32, R10 ;  /* 0x000000000a2072ca */ /* 0x000fe200000e0000 */
[----:B------:R-:W-:Y:S01]  /*6aa0*/  UIADD3.X UR31, URZ, UR15, URZ, UP0, !UPT ;  /* 0x0000000f3f1f7290 */ /* 0x000fe200087fe43f */
[----:B------:R-:W-:Y:S01]  /*6ab0*/  R2UR UR9, R7 ;  /* 0x00000000070972ca */ /* 0x000fe200000e0000 */
[----:B------:R-:W-:Y:S01]  /*6ac0*/  UIADD3 UR6, UP1, UR14, 0x1f0, URZ ;  /* 0x000001f00e067890 */ /* 0x000fe2000ff3e03f */
[----:B------:R-:W-:Y:S01]  /*6ad0*/  R2UR UR11, R18 ;  /* 0x00000000120b72ca */ /* 0x000fe200000e0000 */
[----:B------:R-:W-:Y:S01]  /*6ae0*/  UMOV UR4, 0x0 ;  /* 0x0000000000047882 */ /* 0x000fe20000000000 */
[----:B------:R-:W-:Y:S01]  /*6af0*/  R2UR UR12, R19 ;  /* 0x00000000130c72ca */ /* 0x000fe200000e0000 */
[----:B------:R-:W-:Y:S01]  /*6b00*/  UIADD3 UR56, UR56, 0x10100, URZ ;  /* 0x0001010038387890 */ /* 0x000fe2000fffe03f */
[----:B------:R-:W-:Y:S01]  /*6b10*/  R2UR UR59, R6 ;  /* 0x00000000063b72ca */ /* 0x000fe200000e0000 */
[----:B------:R-:W-:Y:S01]  /*6b20*/  UIADD3 UR50, UR10, 0x20, URZ ;  /* 0x000000200a327890 */ /* 0x000fe2000fffe03f */
[----:B------:R-:W-:Y:S01]  /*6b30*/  ISETP.GT.AND P2, PT, R12, 0x1, PT ;  /* 0x000000010c00780c */ /* 0x000fe20003f44270 */
[----:B------:R-:W-:Y:S01]  /*6b40*/  ULEA UR56, UR16, UR56, 0x10 ;  /* 0x0000003810387291 */ /* 0x000fe2000f8e803f */
[----:B------:R-:W-:Y:S01]  /*6b50*/  VIADD R3, R3, 0x1 ;  /* 0x0000000103037836 */ /* 0x000fe20000000000 */
[----:B------:R-:W-:Y:S01]  /*6b60*/  UIADD3 UR8, UR32, 0x100, URZ ;  /* 0x0000010020087890 */ /* 0x000fe2000fffe03f */
[----:B------:R-:W-:Y:S01]  /*6b70*/  VIADD R11, R11, 0x80 ;  /* 0x000000800b0b7836 */ /* 0x000fe20000000000 */
[----:B------:R-:W-:-:S02]  /*6b80*/  UIADD3 UR48, UR32, 0x2100, URZ ;  /* 0x0000210020307890 */ /* 0x000fc4000fffe03f */
[----:B------:R-:W-:Y:S01]  /*6b90*/  UIADD3 UR42, UR10, 0x40, URZ ;  /* 0x000000400a2a7890 */ /* 0x000fe2000fffe03f */
[C---:B------:R-:W-:Y:S01]  /*6ba0*/  ISETP.NE.AND P1, PT, R3.reuse, 0x2, PT ;  /* 0x000000020300780c */ /* 0x040fe20003f25270 */
[----:B------:R-:W-:Y:S02]  /*6bb0*/  UIADD3 UR40, UR32, 0x4100, URZ ;  /* 0x0000410020287890 */ /* 0x000fe4000fffe03f */
[----:B------:R-:W-:Y:S01]  /*6bc0*/  UIADD3 UR34, UR10, 0x60, URZ ;  /* 0x000000600a227890 */ /* 0x000fe2000fffe03f */
[----:B------:R-:W-:Y:S01]  /*6bd0*/  SEL R5, RZ, 0x1, P1 ;  /* 0x00000001ff057807 */ /* 0x000fe20000800000 */
[----:B------:R-:W-:Y:S01]  /*6be0*/  UIADD3 UR32, UR32, 0x6100, URZ ;  /* 0x0000610020207890 */ /* 0x000fe2000fffe03f */
[----:B------:R-:W-:Y:S01]  /*6bf0*/  SEL R3, R3, RZ, P1 ;  /* 0x000000ff03037207 */ /* 0x000fe20000800000 */
[----:B------:R-:W-:Y:S01]  /*6c00*/  UMOV UR5, 0x10000000 ;  /* 0x1000000000057882 */ /* 0x000fe20000000000 */
[----:B------:R-:W-:Y:S01]  /*6c10*/  UIADD3.X UR7, URZ, UR15, URZ, UP1, !UPT ;  /* 0x0000000f3f077290 */ /* 0x000fe20008ffe43f */
[----:B------:R0:W-:Y:S01]  /*6c20*/  UTMALDG.3D [UR8], [UR30], desc[UR4] ;  /* 0x000004081e0075b4 */ /* 0x0001e20008011000 */
[----:B------:R-:W-:Y:S01]  /*6c30*/  UIADD3 UR24, UR56, 0x4000, URZ ;  /* 0x0000400038187890 */ /* 0x000fe2000fffe03f */
[----:B------:R-:W-:Y:S01]  /*6c40*/  LOP3.LUT R2, R2, R5, RZ, 0x3c, !PT ;  /* 0x0000000502027212 */ /* 0x000fe200078e3cff */
[----:B------:R-:W-:Y:S01]  /*6c50*/  UIADD3 UR16, UR56, 0x8000, URZ ;  /* 0x0000800038107890 */ /* 0x000fe2000fffe03f */
[----:B------:R-:W-:Y:S01]  /*6c60*/  UMOV UR49, UR9 ;  /* 0x0000000900317c82 */ /* 0x000fe20008000000 */
        /* <DEDUP_REMOVED lines=8> */
[----:B------:R2:W-:Y:S01]  /*6cf0*/  UTMALDG.3D [UR48], [UR30], desc[UR4] ;  /* 0x000004301e0075b4 */ /* 0x0005e20008011000 */
        /* <DEDUP_REMOVED lines=9> */
[----:B0-----:R-:W-:Y:S01]  /*6d90*/  UIADD3 UR8, UR56, 0xc000, URZ ;  /* 0x0000c00038087890 */ /* 0x001fe2000fffe03f */
[----:B------:R-:W-:Y:S01]  /*6da0*/  UMOV UR19, UR59 ;  /* 0x0000003b00137c82 */ /* 0x000fe20008000000 */
[----:B------:R-:W-:Y:S01]  /*6db0*/  UMOV UR20, UR12 ;  /* 0x0000000c00147c82 */ /* 0x000fe20008000000 */
[----:B------:R-:W-:Y:S01]  /*6dc0*/  UMOV UR18, UR42 ;  /* 0x0000002a00127c82 */ /* 0x000fe20008000000 */
[----:B------:R-:W-:Y:S01]  /*6dd0*/  UMOV UR11, UR59 ;  /* 0x0000003b000b7c82 */ /* 0x000fe20008000000 */
[----:B------:R2:W-:Y:S01]  /*6de0*/  UTMALDG.3D [UR32], [UR30], desc[UR4] ;  /* 0x000004201e0075b4 */ /* 0x0005e20008011000 */
[----:B------:R-:W-:Y:S01]  /*6df0*/  UMOV UR10, UR34 ;  /* 0x00000022000a7c82 */ /* 0x000fe20008000000 */
[----:B------:R2:W-:Y:S01]  /*6e00*/  UTMALDG.3D [UR56], [UR6], desc[UR4] ;  /* 0x00000438060075b4 */ /* 0x0005e20008011000 */
[----:B------:R2:W-:Y:S01]  /*6e10*/  UTMALDG.3D [UR24], [UR6], desc[UR4] ;  /* 0x00000418060075b4 */ /* 0x0005e20008011000 */
[----:B------:R2:W-:Y:S01]  /*6e20*/  UTMALDG.3D [UR16], [UR6], desc[UR4] ;  /* 0x00000410060075b4 */ /* 0x0005e20008011000 */
[----:B------:R2:W-:Y:S02]  /*6e30*/  UTMALDG.3D [UR8], [UR6], desc[UR4] ;  /* 0x00000408060075b4 */ /* 0x0005e40008011000 */
[----:B--2---:R-:W-:Y:S05]  /*6e40*/  @P2 BRA `(.L_x_169) ;  /* 0xfffffff800b82947 */ /* 0x004fea000383ffff */
.L_x_165:
[----:B------:R-:W-:Y:S05]  /*6e50*/  BSYNC B1 ;  /* 0x0000000000017941 */ /* 0x000fea0003800000 */
.L_x_164:
[----:B------:R-:W-:Y:S01]  /*6e60*/  LOP3.LUT P4, RZ, R9, 0xff, RZ, 0xc0, !PT ;  /* 0x000000ff09ff7812 */ /* 0x000fe2000788c0ff */
[----:B------:R-:W-:Y:S01]  /*6e70*/  VIADD R0, R0, UR38 ;  /* 0x0000002600007c36 */ /* 0x000fe20008000000 */
[----:B------:R-:W-:Y:S01]  /*6e80*/  ULDC.64 UR4, c[0x0][0x650] ;  /* 0x0001940000047ab9 */ /* 0x000fe20000000a00 */
[----:B------:R-:W-:Y:S01]  /*6e90*/  BSSY B1, `(.L_x_170) ;  /* 0x000006f000017945 */ /* 0x000fe20003800000 */
[----:B------:R-:W-:Y:S01]  /*6ea0*/  IMAD.MOV.U32 R18, RZ, RZ, -0x1 ;  /* 0xffffffffff127424 */ /* 0x000fe200078e00ff */
[----:B------:R-:W-:Y:S01]  /*6eb0*/  PRMT R9, RZ, 0x7610, R9 ;  /* 0x00007610ff097816 */ /* 0x000fe20000000009 */
[----:B------:R-:W-:Y:S01]  /*6ec0*/  IMAD.MOV.U32 R19, RZ, RZ, -0x1 ;  /* 0xffffffffff137424 */ /* 0x000fe200078e00ff */
[C---:B------:R-:W-:Y:S02]  /*6ed0*/  ISETP.GT.U32.AND P1, PT, R0.reuse, 0x1, PT ;  /* 0x000000010000780c */ /* 0x040fe40003f24070 */
[----:B------:R-:W-:Y:S02]  /*6ee0*/  SHF.R.U32.HI R2, RZ, 0x1, R0 ;  /* 0x00000001ff027819 */ /* 0x000fe40000011600 */
[----:B------:R-:W-:-:S02]  /*6ef0*/  LOP3.LUT R0, R0, 0x1, RZ, 0xc0, !PT ;  /* 0x0000000100007812 */ /* 0x000fc400078ec0ff */
[----:B-1----:R-:W0:Y:S01]  /*6f00*/  @P4 S2R R4, SR_CgaCtaId ;  /* 0x0000000000044919 */ /* 0x002e220000008800 */
[----:B------:R-:W-:Y:S02]  /*6f10*/  @P4 MOV R3, 0x400 ;  /* 0x0000040000034802 */ /* 0x000fe40000000f00 */
[----:B------:R-:W-:-:S04]  /*6f20*/  LOP3.LUT R2, R2, 0x1, RZ, 0xc0, !PT ;  /* 0x0000000102027812 */ /* 0x000fc800078ec0ff */
[----:B------:R-:W-:Y:S02]  /*6f30*/  ISETP.NE.U32.AND P2, PT, R2, 0x1, PT ;  /* 0x000000010200780c */ /* 0x000fe40003f45070 */
[----:B0-----:R-:W-:Y:S01]  /*6f40*/  @P4 LEA R3, R4, R3, 0x18 ;  /* 0x0000000304034211 */ /* 0x001fe200078ec0ff */
[----:B------:R-:W-:-:S03]  /*6f50*/  IMAD.U32 R4, RZ, RZ, UR38 ;  /* 0x00000026ff047e24 */ /* 0x000fc6000f8e00ff */
[----:B------:R0:W-:Y:S01]  /*6f60*/  @P4 SYNCS.ARRIVE.TRANS64.A1T0 RZ, [R3+URZ+0x58], RZ ;  /* 0x000058ff03ff49a7 */ /* 0x0001e2000810003f */
[----:B------:R-:W-:Y:S02]  /*6f70*/  IADD3 R16, P4, R16, UR54, RZ ;  /* 0x0000003610107c10 */ /* 0x000fe4000ff9e0ff */
[----:B------:R-:W-:Y:S02]  /*6f80*/  ISETP.LT.U32.AND P1, PT, R4, 0x2, P1 ;  /* 0x000000020400780c */ /* 0x000fe40000f21070 */
[----:B------:R-:W-:Y:S02]  /*6f90*/  IADD3.X R17, R17, UR37, RZ, P4, !PT ;  /* 0x0000002511117c10 */ /* 0x000fe4000a7fe4ff */
[----:B------:R-:W-:Y:S02]  /*6fa0*/  ISETP.GE.U32.AND P4, PT, R16, UR4, PT ;  /* 0x0000000410007c0c */ /* 0x000fe4000bf86070 */
[----:B0-----:R-:W-:Y:S02]  /*6fb0*/  SEL R3, RZ, 0x1, !P1 ;  /* 0x00000001ff037807 */ /* 0x001fe40004800000 */
[----:B------:R-:W-:-:S02]  /*6fc0*/  ISETP.GE.U32.AND.EX P1, PT, R17, UR5, PT, P4 ;  /* 0x0000000511007c0c */ /* 0x000fc4000bf26140 */
[----:B------:R-:W-:-:S04]  /*6fd0*/  ISETP.GT.U32.AND P2, PT, R4, 0x1, !P2 ;  /* 0x000000010400780c */ /* 0x000fc80005744070 */
[----:B------:R-:W-:-:S04]  /*6fe0*/  SEL R2, RZ, 0x1, !P2 ;  /* 0x00000001ff027807 */ /* 0x000fc80005000000 */
[--C-:B------:R-:W-:Y:S01]  /*6ff0*/  LOP3.LUT R8, R2, R8, R3.reuse, 0x96, !PT ;  /* 0x0000000802087212 */ /* 0x100fe200078e9603 */
[----:B------:R-:W-:Y:S01]  /*7000*/  IMAD.MOV.U32 R2, RZ, RZ, -0x1 ;  /* 0xffffffffff027424 */ /* 0x000fe200078e00ff */
[----:B------:R-:W-:Y:S01]  /*7010*/  PRMT R3, RZ, 0x7610, R3 ;  /* 0x00007610ff037816 */ /* 0x000fe20000000003 */
[----:B------:R-:W-:Y:S06]  /*7020*/  @P1 BRA `(.L_x_171) ;  /* 0x0000000400541947 */ /* 0x000fec0003800000 */
[----:B------:R-:W0:Y:S01]  /*7030*/  S2UR UR4, SR_CTAID.X ;  /* 0x00000000000479c3 */ /* 0x000e220000002500 */
[----:B------:R-:W-:Y:S01]  /*7040*/  ULDC.64 UR6, c[0x0][0x628] ;  /* 0x00018a0000067ab9 */ /* 0x000fe20000000a00 */
[----:B------:R-:W-:Y:S01]  /*7050*/  ULDC UR5, c[0x0][0x150] ;  /* 0x0000540000057ab9 */ /* 0x000fe20000000800 */
[----:B------:R-:W-:Y:S01]  /*7060*/  ISETP.NE.U32.AND P1, PT, RZ, UR6, PT ;  /* 0x00000006ff007c0c */ /* 0x000fe2000bf25070 */
[----:B------:R-:W-:Y:S01]  /*7070*/  ULDC UR8, c[0x0][0x630] ;  /* 0x00018c0000087ab9 */ /* 0x000fe20000000800 */
[----:B------:R-:W-:Y:S01]  /*7080*/  ULDC UR10, c[0x0][0x154] ;  /* 0x00005500000a7ab9 */ /* 0x000fe20000000800 */
[----:B------:R-:W-:Y:S01]  /*7090*/  IMAD.MOV.U32 R2, RZ, RZ, R16 ;  /* 0x000000ffff027224 */ /* 0x000fe200078e0010 */
[----:B------:R-:W-:Y:S01]  /*70a0*/  ISETP.NE.AND.EX P1, PT, RZ, UR7, PT, P1 ;  /* 0x00000007ff007c0c */ /* 0x000fe2000bf25310 */
[----:B------:R-:W1:Y:S01]  /*70b0*/  S2UR UR9, SR_CTAID.Y ;  /* 0x00000000000979c3 */ /* 0x000e620000002600 */
[----:B0-----:R-:W-:-:S05]  /*70c0*/  I2FP.F32.U32 R3, UR4 ;  /* 0x0000000400037c45 */ /* 0x001fca0008201000 */
[----:B------:R-:W-:Y:S01]  /*70d0*/  FMUL R10, R3, UR5 ;  /* 0x00000005030a7c20 */ /* 0x000fe20008400000 */
[----:B------:R-:W-:-:S05]  /*70e0*/  IMAD.MOV.U32 R3, RZ, RZ, R17 ;  /* 0x000000ffff037224 */ /* 0x000fca00078e0011 */
[----:B------:R-:W-:Y:S05]  /*70f0*/  @!P1 BRA `(.L_x_172) ;  /* 0x0000000000289947 */ /* 0x000fea0003800000 */
[----:B------:R-:W-:Y:S02]  /*7100*/  ULDC UR5, c[0x0][0x634] ;  /* 0x00018d0000057ab9 */ /* 0x000fe40000000800 */
[----:B------:R-:W-:-:S05]  /*7110*/  IADD3 R7, P1, R16, UR5, RZ ;  /* 0x0000000510077c10 */ /* 0x000fca000ff3e0ff */
[----:B------:R-:W-:-:S04]  /*7120*/  IMAD.X R11, RZ, RZ, R17, P1 ;  /* 0x000000ffff0b7224 */ /* 0x000fc800008e0611 */
[----:B------:R-:W-:-:S04]  /*7130*/  IMAD.WIDE.U32 R4, R11, UR6, RZ ;  /* 0x000000060b047c25 */ /* 0x000fc8000f8e00ff */
[----:B------:R-:W-:-:S04]  /*7140*/  IMAD.WIDE.U32 R4, P1, R7, UR7, R4 ;  /* 0x0000000707047c25 */ /* 0x000fc8000f820004 */
[----:B------:R-:W-:-:S04]  /*7150*/  IMAD.WIDE.U32 R6, R7, UR6, RZ ;  /* 0x0000000607067c25 */ /* 0x000fc8000f8e00ff */
[----:B------:R-:W-:Y:S01]  /*7160*/  IMAD.X R3, RZ, RZ, RZ, P1 ;  /* 0x000000ffff037224 */ /* 0x000fe200008e06ff */
[----:B------:R-:W-:Y:S01]  /*7170*/  IADD3 RZ, P1, R7, R4, RZ ;  /* 0x0000000407ff7210 */ /* 0x000fe20007f3e0ff */
[----:B------:R-:W-:-:S04]  /*7180*/  IMAD.MOV.U32 R2, RZ, RZ, R5 ;  /* 0x000000ffff027224 */ /* 0x000fc800078e0005 */
[----:B------:R-:W-:-:S08]  /*7190*/  IMAD.WIDE.U32.X R2, R11, UR7, R2, P1 ;  /* 0x000000070b027c25 */ /* 0x000fd000088e0402 */
.L_x_172:
[--C-:B------:R-:W-:Y:S01]  /*71a0*/  SHF.R.U64 R19, R2, UR8, R3.reuse ;  /* 0x0000000802137c19 */ /* 0x100fe20008001203 */
[----:B------:R-:W0:Y:S01]  /*71b0*/  F2I.U32.TRUNC.NTZ R10, R10 ;  /* 0x0000000a000a7305 */ /* 0x000e22000020f000 */
[----:B------:R-:W-:Y:S01]  /*71c0*/  SHF.R.U32.HI R2, RZ, UR8, R3 ;  /* 0x00000008ff027c19 */ /* 0x000fe20008011603 */
[----:B------:R-:W-:Y:S01]  /*71d0*/  ULDC.64 UR6, c[0x0][0x620] ;  /* 0x0001880000067ab9 */ /* 0x000fe20000000a00 */
[----:B------:R-:W-:Y:S01]  /*71e0*/  IADD3 R5, P1, RZ, -R19, RZ ;  /* 0x80000013ff057210 */ /* 0x000fe20007f3e0ff */
[----:B------:R-:W2:Y:S01]  /*71f0*/  LDC R15, c[0x0][0x610] ;  /* 0x00018400ff0f7b82 */ /* 0x000ea20000000800 */
[----:B-1----:R-:W-:Y:S01]  /*7200*/  I2FP.F32.U32 R4, UR9 ;  /* 0x0000000900047c45 */ /* 0x002fe20008201000 */
[----:B------:R-:W-:Y:S01]  /*7210*/  ULDC UR8, c[0x0][0x658] ;  /* 0x0001960000087ab9 */ /* 0x000fe20000000800 */
[----:B------:R-:W-:Y:S01]  /*7220*/  ULDC UR12, c[0x0][0x648] ;  /* 0x00019200000c7ab9 */ /* 0x000fe20000000800 */
[----:B------:R-:W-:Y:S02]  /*7230*/  IMAD.X R2, RZ, RZ, ~R2, P1 ;  /* 0x000000ffff027224 */ /* 0x000fe400008e0e02 */
[----:B------:R-:W-:Y:S01]  /*7240*/  FMUL R6, R4, UR10 ;  /* 0x0000000a04067c20 */ /* 0x000fe20008400000 */
[----:B------:R-:W-:Y:S01]  /*7250*/  ULDC.64 UR10, c[0x0][0x640] ;  /* 0x00019000000a7ab9 */ /* 0x000fe20000000a00 */
[----:B------:R-:W-:Y:S01]  /*7260*/  IMAD R4, R2, UR6, RZ ;  /* 0x0000000602047c24 */ /* 0x000fe2000f8e02ff */
[----:B------:R-:W-:Y:S01]  /*7270*/  ISETP.NE.U32.AND P1, PT, RZ, UR10, PT ;  /* 0x0000000aff007c0c */ /* 0x000fe2000bf25070 */
[C---:B------:R-:W-:Y:S01]  /*7280*/  IMAD.WIDE.U32 R2, R5.reuse, UR6, R16 ;  /* 0x0000000605027c25 */ /* 0x040fe2000f8e0010 */
[----:B0-----:R-:W-:Y:S01]  /*7290*/  R2UR UR5, R10 ;  /* 0x000000000a0572ca */ /* 0x001fe200000e0000 */
[----:B------:R-:W0:Y:S01]  /*72a0*/  F2I.U32.TRUNC.NTZ R6, R6 ;  /* 0x0000000600067305 */ /* 0x000e22000020f000 */
[----:B------:R-:W-:Y:S01]  /*72b0*/  ULDC UR6, c[0x0][0x618] ;  /* 0x0001860000067ab9 */ /* 0x000fe20000000800 */
[----:B------:R-:W-:Y:S01]  /*72c0*/  IMAD R5, R5, UR7, R4 ;  /* 0x0000000705057c24 */ /* 0x000fe2000f8e0204 */
[----:B------:R-:W-:-:S03]  /*72d0*/  ISETP.NE.AND.EX P1, PT, RZ, UR11, PT, P1 ;  /* 0x0000000bff007c0c */ /* 0x000fc6000bf25310 */
[----:B------:R-:W-:-:S05]  /*72e0*/  IMAD.IADD R3, R3, 0x1, R5 ;  /* 0x0000000103037824 */ /* 0x000fca00078e0205 */
[--C-:B------:R-:W-:Y:S02]  /*72f0*/  SHF.R.U64 R10, R2, UR6, R3.reuse ;  /* 0x00000006020a7c19 */ /* 0x100fe40008001203 */
[----:B------:R-:W-:Y:S01]  /*7300*/  SHF.R.U32.HI R3, RZ, UR6, R3 ;  /* 0x00000006ff037c19 */ /* 0x000fe20008011603 */
[----:B------:R-:W-:Y:S01]  /*7310*/  ULDC UR6, c[0x0][0x608] ;  /* 0x0001820000067ab9 */ /* 0x000fe20000000800 */
[----:B0-----:R-:W-:Y:S02]  /*7320*/  R2UR UR7, R6 ;  /* 0x00000000060772ca */ /* 0x001fe400000e0000 */
[--C-:B------:R-:W-:Y:S02]  /*7330*/  SHF.R.U64 R12, R10, UR6, R3.reuse ;  /* 0x000000060a0c7c19 */ /* 0x100fe40008001203 */
[----:B------:R-:W-:Y:S01]  /*7340*/  SHF.R.U32.HI R3, RZ, UR6, R3 ;  /* 0x00000006ff037c19 */ /* 0x000fe20008011603 */
[----:B------:R-:W-:-:S03]  /*7350*/  UIADD3 UR6, -UR5, URZ, URZ ;  /* 0x0000003f05067290 */ /* 0x000fc6000fffe13f */
[--C-:B------:R-:W-:Y:S01]  /*7360*/  SHF.R.U64 R13, R12, UR8, R3.reuse ;  /* 0x000000080c0d7c19 */ /* 0x100fe20008001203 */
[----:B------:R-:W-:Y:S01]  /*7370*/  ULDC UR5, c[0x0][0x144] ;  /* 0x0000510000057ab9 */ /* 0x000fe20000000800 */
[----:B------:R-:W-:-:S03]  /*7380*/  SHF.R.U32.HI R3, RZ, UR8, R3 ;  /* 0x00000008ff037c19 */ /* 0x000fc60008011603 */
[----:B------:R-:W-:Y:S01]  /*7390*/  IMAD.MOV.U32 R2, RZ, RZ, R13 ;  /* 0x000000ffff027224 */ /* 0x000fe200078e000d */
[----:B------:R-:W-:Y:S06]  /*73a0*/  @!P1 BRA `(.L_x_173) ;  /* 0x0000000000289947 */ /* 0x000fec0003800000 */
        /* <DEDUP_REMOVED lines=10> */
.L_x_173:
[----:B------:R-:W-:Y:S01]  /*7450*/  UISETP.NE.AND UP0, UPT, UR45, URZ, UPT ;  /* 0x0000003f2d00728c */ /* 0x000fe2000bf05270 */
[----:B------:R-:W-:Y:S01]  /*7460*/  SHF.R.U64 R3, R2, UR12, R3 ;  /* 0x0000000c02037c19 */ /* 0x000fe20008001203 */
[----:B------:R-:W-:Y:S01]  /*7470*/  UIADD3 UR7, -UR7, URZ, URZ ;  /* 0x0000003f07077290 */ /* 0x000fe2000fffe13f */
[----:B------:R-:W-:Y:S01]  /*7480*/  LOP3.LUT R2, R12, UR22, RZ, 0xc0, !PT ;  /* 0x000000160c027c12 */ /* 0x000fe2000f8ec0ff */
[----:B------:R-:W-:Y:S01]  /*7490*/  UIMAD UR4, UR5, UR6, UR4 ;  /* 0x00000006050472a4 */ /* 0x000fe2000f8e0204 */
[----:B------:R-:W-:Y:S01]  /*74a0*/  LOP3.LUT R5, R10, UR13, RZ, 0xc0, !PT ;  /* 0x0000000d0a057c12 */ /* 0x000fe2000f8ec0ff */
[----:B------:R-:W-:Y:S01]  /*74b0*/  IMAD.MOV R4, RZ, RZ, -R3 ;  /* 0x000000ffff047224 */ /* 0x000fe200078e0a03 */
[----:B------:R-:W-:Y:S01]  /*74c0*/  ULDC UR5, c[0x0][0x148] ;  /* 0x0000520000057ab9 */ /* 0x000fe20000000800 */
[----:B------:R-:W-:Y:S01]  /*74d0*/  IMAD R18, R3, UR21, R2 ;  /* 0x0000001503127c24 */ /* 0x000fe2000f8e0202 */
[----:B------:R-:W-:Y:S01]  /*74e0*/  PLOP3.LUT P1, PT, PT, PT, UP0, 0x80, 0x0 ;  /* 0x000000000000781c */ /* 0x000fe20003f2f008 */
[----:B------:R-:W-:Y:S01]  /*74f0*/  IMAD.MOV.U32 R3, RZ, RZ, 0x1 ;  /* 0x00000001ff037424 */ /* 0x000fe200078e00ff */
[----:B------:R-:W-:-:S03]  /*7500*/  @UP0 UIMAD UR4, UR5, UR7, UR9 ;  /* 0x00000007050402a4 */ /* 0x000fc6000f8e0209 */
[----:B------:R-:W-:Y:S02]  /*7510*/  ULDC UR5, c[0x0][0x638] ;  /* 0x00018e0000057ab9 */ /* 0x000fe40000000800 */
[----:B------:R-:W-:Y:S02]  /*7520*/  IMAD R2, R4, UR5, R13 ;  /* 0x0000000504027c24 */ /* 0x000fe4000f8e020d */
[----:B--2---:R-:W-:Y:S01]  /*7530*/  IMAD R18, R18, R15, UR4 ;  /* 0x0000000412127e24 */ /* 0x004fe2000f8e020f */
[----:B------:R-:W-:Y:S02]  /*7540*/  ULDC UR4, c[0x0][0x600] ;  /* 0x0001800000047ab9 */ /* 0x000fe40000000800 */
[----:B------:R-:W-:-:S05]  /*7550*/  IMAD R5, R2, UR4, R5 ;  /* 0x0000000402057c24 */ /* 0x000fca000f8e0205 */
[----:B------:R-:W-:Y:S02]  /*7560*/  SEL R2, R5, R18, !P1 ;  /* 0x0000001205027207 */ /* 0x000fe40004800000 */
[----:B------:R-:W-:-:S07]  /*7570*/  SEL R18, R18, R5, !P1 ;  /* 0x0000000512127207 */ /* 0x000fce0004800000 */
.L_x_171:
[----:B------:R-:W-:Y:S05]  /*7580*/  BSYNC B1 ;  /* 0x0000000000017941 */ /* 0x000fea0003800000 */
.L_x_170:
[----:B------:R-:W-:-:S13]  /*7590*/  LOP3.LUT P1, RZ, R3, 0xff, RZ, 0xc0, !PT ;  /* 0x000000ff03ff7812 */ /* 0x000fda000782c0ff */
[----:B------:R-:W-:Y:S05]  /*75a0*/  @P1 BRA `(.L_x_174) ;  /* 0xfffffff000ac1947 */ /* 0x000fea000383ffff */
[----:B------:R-:W-:Y:S05]  /*75b0*/  BSYNC B0 ;  /* 0x0000000000007941 */ /* 0x000fea0003800000 */
.L_x_162:
[----:B------:R-:W-:-:S03]  /*75c0*/  UMOV UR4, 0xffffffff ;  /* 0xffffffff00047882 */ /* 0x000fc60000000000 */
[----:B------:R-:W-:Y:S05]  /*75d0*/  BRA.DIV UR4, `(.L_x_175) ;  /* 0x0000000204fc7947 */ /* 0x000fea000b800000 */
[----:B------:R-:W-:-:S13]  /*75e0*/  ELECT P6, URZ, PT ;  /* 0x00000000003f782f */ /* 0x000fda00038c0000 */
.L_x_189:
[----:B------:R-:W-:Y:S04]  /*75f0*/  BSSY B0, `(.L_x_176) ;  /* 0x000001a000007945 */ /* 0x000fe80003800000 */
[----:B------:R-:W-:Y:S05]  /*7600*/  @!P6 BRA `(.L_x_177) ;  /* 0x000000000060e947 */ /* 0x000fea0003800000 */
[----:B------:R-:W-:-:S04]  /*7610*/  ULOP3.LUT UR4, UR39, 0x2, URZ, 0xfc, !UPT ;  /* 0x0000000227047892 */ /* 0x000fc8000f8efc3f */
[----:B------:R-:W-:-:S06]  /*7620*/  UISETP.NE.AND UP0, UPT, UR4, 0x3, UPT ;  /* 0x000000030400788c */ /* 0x000fcc000bf05270 */
[----:B------:R-:W-:-:S13]  /*7630*/  PLOP3.LUT P0, PT, PT, PT, UP0, 0x80, 0x0 ;  /* 0x000000000000781c */ /* 0x000fda0003f0f008 */
[----:B------:R-:W-:Y:S05]  /*7640*/  @!P0 BRA `(.L_x_178) ;  /* 0x0000000000048947 */ /* 0x000fea0003800000 */
[----:B------:R-:W-:Y:S01]  /*7650*/  BPT.TRAP 0x1 ;  /* 0x000000040000795c */ /* 0x000fe20000300000 */
.L_x_178:
[----:B------:R-:W0:Y:S01]  /*7660*/  S2R R3, SR_CgaCtaId ;  /* 0x0000000000037919 */ /* 0x000e220000008800 */
[----:B------:R-:W-:-:S04]  /*7670*/  MOV R2, 0x400 ;  /* 0x0000040000027802 */ /* 0x000fc80000000f00 */
[----:B0-----:R-:W-:Y:S02]  /*7680*/  LEA R3, R3, R2, 0x18 ;  /* 0x0000000203037211 */ /* 0x001fe400078ec0ff */
[----:B------:R-:W-:-:S03]  /*7690*/  SHF.L.U32 R2, R8, 0x1f, RZ ;  /* 0x0000001f08027819 */ /* 0x000fc600000006ff */
[----:B------:R-:W-:-:S04]  /*76a0*/  VIADD R3, R3, 0x10 ;  /* 0x0000001003037836 */ /* 0x000fc80000000000 */
[C---:B------:R-:W-:Y:S02]  /*76b0*/  IMAD R7, R0.reuse, 0x8, R3 ;  /* 0x0000000800077824 */ /* 0x040fe400078e0203 */
[----:B------:R-:W-:Y:S02]  /*76c0*/  VIADD R0, R0, 0x1 ;  /* 0x0000000100007836 */ /* 0x000fe40000000000 */
[----:B------:R-:W0:Y:S03]  /*76d0*/  SYNCS.PHASECHK.TRANS64.TRYWAIT P0, [R7+URZ], R2 ;  /* 0x00000002070075a7 */ /* 0x000e26000800017f */
[----:B------:R-:W-:-:S04]  /*76e0*/  ISETP.NE.AND P1, PT, R0, 0x2, PT ;  /* 0x000000020000780c */ /* 0x000fc80003f25270 */
[----:B------:R-:W-:Y:S02]  /*76f0*/  SEL R5, RZ, 0x1, P1 ;  /* 0x00000001ff057807 */ /* 0x000fe40000800000 */
[----:B------:R-:W-:Y:S02]  /*7700*/  SEL R0, R0, RZ, P1 ;  /* 0x000000ff00007207 */ /* 0x000fe40000800000 */
[----:B------:R-:W-:Y:S01]  /*7710*/  LOP3.LUT R5, R8, R5, RZ, 0x3c, !PT ;  /* 0x0000000508057212 */ /* 0x000fe200078e3cff */
[----:B0-----:R-:W-:Y:S06]  /*7720*/  @!P0 BRA `(.L_x_179) ;  /* 0x0000000000c88947 */ /* 0x001fec0003800000 */
.L_x_190:
[----:B------:R-:W-:Y:S01]  /*7730*/  IMAD R3, R0, 0x8, R3 ;  /* 0x0000000800037824 */ /* 0x000fe200078e0203 */
[----:B------:R-:W-:-:S07]  /*7740*/  SHF.L.U32 R0, R5, 0x1f, RZ ;  /* 0x0000001f05007819 */ /* 0x000fce00000006ff */
.L_x_180:
[----:B-1----:R1:W2:Y:S02]  /*7750*/  SYNCS.PHASECHK.TRANS64.TRYWAIT P0, [R3+URZ], R0 ;  /* 0x00000000030075a7 */ /* 0x0022a4000800017f */
[----:B--2---:R-:W-:Y:S05]  /*7760*/  @!P0 NANOSLEEP.SYNCS 0x989680 ;  /* 0x009896800000895d */ /* 0x004fea0003900000 */
[----:B------:R-:W2:Y:S02]  /*7770*/  @!P0 SYNCS.PHASECHK.TRANS64 P0, [R3+URZ], R0 ;  /* 0x00000000030085a7 */ /* 0x000ea4000800007f */
[----:B--2---:R-:W-:Y:S05]  /*7780*/  @!P0 BRA `(.L_x_180) ;  /* 0xfffffffc00f08947 */ /* 0x004fea000383ffff */
.L_x_177:
[----:B------:R-:W-:Y:S05]  /*7790*/  BSYNC B0 ;  /* 0x0000000000007941 */ /* 0x000fea0003800000 */
.L_x_176:
[----:B------:R-:W-:Y:S05]  /*77a0*/  EXIT ;  /* 0x000000000000794d */ /* 0x000fea0003800000 */
.L_x_14:
[----:B0-----:R0:W1:Y:S02]  /*77b0*/  SYNCS.PHASECHK.TRANS64.TRYWAIT P0, [R95+URZ+-0x8], R0 ;  /* 0xfffff8005f0075a7 */ /* 0x001064000800017f */
[----:B-1----:R-:W-:Y:S05]  /*77c0*/  @!P0 NANOSLEEP.SYNCS 0x989680 ;  /* 0x009896800000895d */ /* 0x002fea0003900000 */
[----:B------:R-:W1:Y:S02]  /*77d0*/  @!P0 SYNCS.PHASECHK.TRANS64 P0, [R95+URZ+-0x8], R0 ;  /* 0xfffff8005f0085a7 */ /* 0x000e64000800007f */
[----:B-1----:R-:W-:Y:S05]  /*77e0*/  @!P0 BRA `(.L_x_14) ;  /* 0xfffffffc00f08947 */ /* 0x002fea000383ffff */
[----:B------:R-:W-:Y:S05]  /*77f0*/  BRA `(.L_x_181) ;  /* 0xffffff9c00887947 */ /* 0x000fea000383ffff */
.L_x_19:
[----:B-1----:R1:W2:Y:S02]  /*7800*/  SYNCS.PHASECHK.TRANS64.TRYWAIT P1, [R3+URZ], R0 ;  /* 0x00000000030075a7 */ /* 0x0022a4000802017f */
[----:B--2---:R-:W-:Y:S05]  /*7810*/  @!P1 NANOSLEEP.SYNCS 0x989680 ;  /* 0x009896800000995d */ /* 0x004fea0003900000 */
[----:B------:R-:W2:Y:S02]  /*7820*/  @!P1 SYNCS.PHASECHK.TRANS64 P1, [R3+URZ], R0 ;  /* 0x00000000030095a7 */ /* 0x000ea4000802007f */
[----:B--2---:R-:W-:Y:S05]  /*7830*/  @!P1 BRA `(.L_x_19) ;  /* 0xfffffffc00f09947 */ /* 0x004fea000383ffff */
[----:B------:R-:W-:Y:S05]  /*7840*/  BRA `(.L_x_18) ;  /* 0xffffffa000007947 */ /* 0x000fea000383ffff */
.L_x_24:
[----:B-1----:R-:W-:-:S04]  /*7850*/  IMAD.U32 R4, RZ, RZ, UR4 ;  /* 0x00000004ff047e24 */ /* 0x002fc8000f8e00ff */
[----:B------:R1:W2:Y:S03]  /*7860*/  SYNCS.PHASECHK.TRANS64.TRYWAIT P1, [R4+URZ], R3 ;  /* 0x00000003040075a7 */ /* 0x0002a6000802017f */
[----:B--2---:R-:W-:Y:S05]  /*7870*/  @!P1 NANOSLEEP.SYNCS 0x989680 ;  /* 0x009896800000995d */ /* 0x004fea0003900000 */
[----:B------:R-:W2:Y:S02]  /*7880*/  @!P1 SYNCS.PHASECHK.TRANS64 P1, [R4+URZ], R3 ;  /* 0x00000003040095a7 */ /* 0x000ea4000802007f */
[----:B--2---:R-:W-:Y:S05]  /*7890*/  @!P1 BRA `(.L_x_24) ;  /* 0xfffffffc00ec9947 */ /* 0x004fea000383ffff */
[----:B------:R-:W-:Y:S05]  /*78a0*/  BRA `(.L_x_23) ;  /* 0xffffffa800207947 */ /* 0x000fea000383ffff */
.L_x_30:
[----:B0-----:R0:W1:Y:S02]  /*78b0*/  SYNCS.PHASECHK.TRANS64.TRYWAIT P0, [R95+URZ+0x8], R0 ;  /* 0x000008005f0075a7 */ /* 0x001064000800017f */
[----:B-1----:R-:W-:Y:S05]  /*78c0*/  @!P0 NANOSLEEP.SYNCS 0x989680 ;  /* 0x009896800000895d */ /* 0x002fea0003900000 */
[----:B------:R-:W1:Y:S02]  /*78d0*/  @!P0 SYNCS.PHASECHK.TRANS64 P0, [R95+URZ+0x8], R0 ;  /* 0x000008005f0085a7 */ /* 0x000e64000800007f */
[----:B-1----:R-:W-:Y:S05]  /*78e0*/  @!P0 BRA `(.L_x_30) ;  /* 0xfffffffc00f08947 */ /* 0x002fea000383ffff */
[----:B------:R-:W-:Y:S05]  /*78f0*/  BRA `(.L_x_182) ;  /* 0xffffffb000787947 */ /* 0x000fea000383ffff */
.L_x_163:
[----:B------:R-:W-:Y:S01]  /*7900*/  BSSY B1, `(.L_x_183) ;  /* 0x0000006000017945 */ /* 0x000fe20003800000 */
[----:B------:R-:W-:-:S07]  /*7910*/  IMAD.MOV.U32 R15, RZ, RZ, -0x1 ;  /* 0xffffffffff0f7424 */ /* 0x000fce00078e00ff */
[----:B------:R-:W-:Y:S05]  /*7920*/  WARPSYNC.COLLECTIVE R15, `(.L_x_184) ;  /* 0x000000000f0c7348 */ /* 0x000fea0003c00000 */
[----:B------:R-:W-:Y:S02]  /*7930*/  ELECT P6, UR62, PT ;  /* 0x00000000003e782f */ /* 0x000fe400038c0000 */
[----:B------:R-:W-:Y:S01]  /*7940*/  MOV R14, UR62 ;  /* 0x0000003e000e7c02 */ /* 0x000fe20008000f00 */
[----:B------:R-:W-:Y:S10]  /*7950*/  ENDCOLLECTIVE ;  /* 0x000000000000791b */ /* 0x000ff40003800000 */
.L_x_184:
[----:B------:R-:W-:Y:S05]  /*7960*/  BSYNC B1 ;  /* 0x0000000000017941 */ /* 0x000fea0003800000 */
.L_x_183:
[----:B------:R-:W-:Y:S05]  /*7970*/  BRA `(.L_x_185) ;  /* 0xffffffec00c47947 */ /* 0x000fea000383ffff */
.L_x_166:
[----:B-1----:R1:W2:Y:S02]  /*7980*/  SYNCS.PHASECHK.TRANS64.TRYWAIT P1, [R7+URZ+0x10], R4 ;  /* 0x00001004070075a7 */ /* 0x0022a4000802017f */
[----:B--2---:R-:W-:Y:S05]  /*7990*/  @!P1 NANOSLEEP.SYNCS 0x989680 ;  /* 0x009896800000995d */ /* 0x004fea0003900000 */
[----:B------:R-:W2:Y:S02]  /*79a0*/  @!P1 SYNCS.PHASECHK.TRANS64 P1, [R7+URZ+0x10], R4 ;  /* 0x00001004070095a7 */ /* 0x000ea4000802007f */
[----:B--2---:R-:W-:Y:S05]  /*79b0*/  @!P1 BRA `(.L_x_166) ;  /* 0xfffffffc00f09947 */ /* 0x004fea000383ffff */
[----:B------:R-:W-:Y:S05]  /*79c0*/  BRA `(.L_x_186) ;  /* 0xffffffec00f87947 */ /* 0x000fea000383ffff */
.L_x_175:
[----:B------:R-:W-:Y:S01]  /*79d0*/  BSSY B0, `(.L_x_187) ;  /* 0x0000006000007945 */ /* 0x000fe20003800000 */
[----:B------:R-:W-:-:S07]  /*79e0*/  IMAD.MOV.U32 R15, RZ, RZ, -0x1 ;  /* 0xffffffffff0f7424 */ /* 0x000fce00078e00ff */
[----:B------:R-:W-:Y:S05]  /*79f0*/  WARPSYNC.COLLECTIVE R15, `(.L_x_188) ;  /* 0x000000000f0c7348 */ /* 0x000fea0003c00000 */
[----:B------:R-:W-:Y:S02]  /*7a00*/  ELECT P6, UR62, PT ;  /* 0x00000000003e782f */ /* 0x000fe400038c0000 */
[----:B------:R-:W-:Y:S01]  /*7a10*/  MOV R14, UR62 ;  /* 0x0000003e000e7c02 */ /* 0x000fe20008000f00 */
[----:B------:R-:W-:Y:S10]  /*7a20*/  ENDCOLLECTIVE ;  /* 0x000000000000791b */ /* 0x000ff40003800000 */
.L_x_188:
[----:B------:R-:W-:Y:S05]  /*7a30*/  BSYNC B0 ;  /* 0x0000000000007941 */ /* 0x000fea0003800000 */
.L_x_187:
[----:B------:R-:W-:Y:S05]  /*7a40*/  BRA `(.L_x_189) ;  /* 0xfffffff800e87947 */ /* 0x000fea000383ffff */
.L_x_179:
[----:B0-----:R0:W1:Y:S02]  /*7a50*/  SYNCS.PHASECHK.TRANS64.TRYWAIT P0, [R7+URZ], R2 ;  /* 0x00000002070075a7 */ /* 0x001064000800017f */
[----:B-1----:R-:W-:Y:S05]  /*7a60*/  @!P0 NANOSLEEP.SYNCS 0x989680 ;  /* 0x009896800000895d */ /* 0x002fea0003900000 */
[----:B------:R-:W1:Y:S02]  /*7a70*/  @!P0 SYNCS.PHASECHK.TRANS64 P0, [R7+URZ], R2 ;  /* 0x00000002070085a7 */ /* 0x000e64000800007f */
[----:B-1----:R-:W-:Y:S05]  /*7a80*/  @!P0 BRA `(.L_x_179) ;  /* 0xfffffffc00f08947 */ /* 0x002fea000383ffff */
[----:B------:R-:W-:Y:S05]  /*7a90*/  BRA `(.L_x_190) ;  /* 0xfffffffc00247947 */ /* 0x000fea000383ffff */
.L_x_191:
[----:B------:R-:W-:-:S00]  /*7aa0*/  BRA `(.L_x_191) ;  /* 0xfffffffc00fc7947 */ /* 0x000fc0000383ffff */
[----:B------:R-:W-:-:S00]  /*7ab0*/  NOP ;  /* 0x0000000000007918 */ /* 0x000fc00000000000 */
        /* <DEDUP_REMOVED lines=12> */
.L_x_192:


//--------------------- .nv.global.init           --------------------------
	.section	.nv.global.init,"aw",@progbits
.nv.global.init:
	.type		$str$22,@object
	.size		$str$22,($str$23 - $str$22)
$str$22:
        /*0000*/ 	.byte	0x6b, 0x5f, 0x74, 0x69, 0x6c, 0x65, 0x5f, 0x63, 0x6f, 0x75, 0x6e, 0x74, 0x20, 0x3e, 0x3d, 0x20
        /*0010*/ 	.byte	0x31, 0x00
	.type		$str$23,@object
	.size		$str$23,(__unnamed_1 - $str$23)
$str$23:
        /*0012*/ 	.byte	0x2f, 0x74, 0x6d, 0x70, 0x2f, 0x63, 0x75, 0x74, 0x6c, 0x61, 0x73, 0x73, 0x5f, 0x73, 0x77, 0x65
        /*0022*/ 	.byte	0x65, 0x70, 0x5f, 0x73, 0x72, 0x63, 0x2f, 0x69, 0x6e, 0x63, 0x6c, 0x75, 0x64, 0x65, 0x2f, 0x63
        /*0032*/ 	.byte	0x75, 0x74, 0x6c, 0x61, 0x73, 0x73, 0x2f, 0x67, 0x65, 0x6d, 0x6d, 0x2f, 0x63, 0x6f, 0x6c, 0x6c
        /*0042*/ 	.byte	0x65, 0x63, 0x74, 0x69, 0x76, 0x65, 0x2f, 0x73, 0x6d, 0x39, 0x30, 0x5f, 0x6d, 0x6d, 0x61, 0x5f
        /*0052*/ 	.byte	0x74, 0x6d, 0x61, 0x5f, 0x67, 0x6d, 0x6d, 0x61, 0x5f, 0x73, 0x73, 0x5f, 0x77, 0x61, 0x72, 0x70
        /*0062*/ 	.byte	0x73, 0x70, 0x65, 0x63, 0x69, 0x61, 0x6c, 0x69, 0x7a, 0x65, 0x64, 0x2e, 0x68, 0x70, 0x70, 0x00
	.type		__unnamed_1,@object
	.size		__unnamed_1,(.L_0 - __unnamed_1)
__unnamed_1:
        /*0072*/ 	.byte	0x76, 0x6f, 0x69, 0x64, 0x20, 0x63, 0x75, 0x74, 0x6c, 0x61, 0x73, 0x73, 0x3a, 0x3a, 0x67, 0x65
        /* <DEDUP_REMOVED lines=175> */
.L_0:


//--------------------- .nv.shared._ZN7cutlass13device_kernelINS_4gemm6kernel13GemmUniversalIN4cute5tupleIJiiiiEEENS1_10collective13CollectiveMmaINS1_34MainloopSm90TmaGmmaWarpSpecializedILi2ENS5_IJNS4_1CILi1EEESB_SB_EEENS1_32KernelTmaWarpSpecializedPingpongEEENS5_IJNSA_ILi64EEENSA_ILi128EEESG_EEEfNS5_IJlSB_lEEEfSI_NS4_8TiledMMAINS4_8MMA_AtomIJNS4_4SM904GMMA30MMA_64x128x8_F32TF32TF32_SS_TNILNSM_7ScaleInE1ELSO_1EEEEEENS4_6LayoutISC_NS5_IJNSA_ILi0EEESS_SS_EEEEENS5_IJNS4_10UnderscoreESV_SV_EEEEENS4_13SM90_TMA_LOADENS4_14ComposedLayoutINS4_7SwizzleILi3ELi4ELi3EEENS4_18smem_ptr_flag_bitsILi32EEENSR_INS5_IJNSA_ILi8EEENSA_ILi32EEEEEENS5_IJS15_SB_EEEEEEEvNS4_8identityESY_S19_vS1A_EENS_8epilogue10collective6detail29Sm90TmaWarpSpecializedAdapterINS1D_15DefaultEpilogueIfSI_SI_NS1C_6thread17LinearCombinationIfLi1EffLNS1H_9ScaleType4KindE0ELNS_15FloatRoundStyleE2EfEENS1_15EpilogueDefaultEEEEEvvEEEEvNT_6ParamsE --------------------------
	.section	.nv.shared._ZN7cutlass13device_kernelINS_4gemm6kernel13GemmUniversalIN4cute5tupleIJiiiiEEENS1_10collective13CollectiveMmaINS1_34MainloopSm90TmaGmmaWarpSpecializedILi2ENS5_IJNS4_1CILi1EEESB_SB_EEENS1_32KernelTmaWarpSpecializedPingpongEEENS5_IJNSA_ILi64EEENSA_ILi128EEESG_EEEfNS5_IJlSB_lEEEfSI_NS4_8TiledMMAINS4_8MMA_AtomIJNS4_4SM904GMMA30MMA_64x128x8_F32TF32TF32_SS_TNILNSM_7ScaleInE1ELSO_1EEEEEENS4_6LayoutISC_NS5_IJNSA_ILi0EEESS_SS_EEEEENS5_IJNS4_10UnderscoreESV_SV_EEEEENS4_13SM90_TMA_LOADENS4_14ComposedLayoutINS4_7SwizzleILi3ELi4ELi3EEENS4_18smem_ptr_flag_bitsILi32EEENSR_INS5_IJNSA_ILi8EEENSA_ILi32EEEEEENS5_IJS15_SB_EEEEEEEvNS4_8identityESY_S19_vS1A_EENS_8epilogue10collective6detail29Sm90TmaWarpSpecializedAdapterINS1D_15DefaultEpilogueIfSI_SI_NS1C_6thread17LinearCombinationIfLi1EffLNS1H_9ScaleType4KindE0ELNS_15FloatRoundStyleE2EfEENS1_15EpilogueDefaultEEEEEvvEEEEvNT_6ParamsE,"aw",@nobits
	.sectionflags	@""
	.align	16
	.zero		1024


//--------------------- .nv.shared.reserved.0     --------------------------
	.section	.nv.shared.reserved.0,"aw",@nobits
	.weak		__nv_reservedSMEM_offset_0_alias
	.size		__nv_reservedSMEM_offset_0_alias, 0, 0
	.other		__nv_reservedSMEM_offset_0_alias,@"STO_CUDA_RESERVED_SHARED STV_DEFAULT"
__nv_reservedSMEM_offset_0_alias:
	.zero		0


//--------------------- .nv.global                --------------------------
	.section	.nv.global,"aw",@nobits
.nv.global:
	.type		_ZN40_INTERNAL_7149bab0_4_k_cu_c328b913_191794cute1_E,@object
	.size		_ZN40_INTERNAL_7149bab0_4_k_cu_c328b913_191794cute1_E,(_ZN40_INTERNAL_7149bab0_4_k_cu_c328b913_191794cuda3std3__45__cpo6cbeginE - _ZN40_INTERNAL_7149bab0_4_k_cu_c328b913_191794cute1_E)
_ZN40_INTERNAL_7149bab0_4_k_cu_c328b913_191794cute1_E:
	.zero		1
	.type		_ZN40_INTERNAL_7149bab0_4_k_cu_c328b913_191794cuda3std3__45__cpo6cbeginE,@object
	.size		_ZN40_INTERNAL_7149bab0_4_k_cu_c328b913_191794cuda3std3__45__cpo6cbeginE,(_ZN40_INTERNAL_7149bab0_4_k_cu_c328b913_191794cuda3std3__48in_placeE - _ZN40_INTERNAL_7149bab0_4_k_cu_c328b913_191794cuda3std3__45__cpo6cbeginE)
_ZN40_INTERNAL_7149bab0_4_k_cu_c328b913_191794cuda3std3__45__cpo6cbeginE:
	.zero		1
	.type		_ZN40_INTERNAL_7149bab0_4_k_cu_c328b913_191794cuda3std3__48in_placeE,@object
	.size		_ZN40_INTERNAL_7149bab0_4_k_cu_c328b913_191794cuda3std3__48in_placeE,(_ZN40_INTERNAL_7149bab0_4_k_cu_c328b913_191794cuda3std6ranges3__45__cpo9iter_moveE - _ZN40_INTERNAL_7149bab0_4_k_cu_c328b913_191794cuda3std3__48in_placeE)
_ZN40_INTERNAL_7149bab0_4_k_cu_c328b913_191794cuda3std3__48in_placeE:
	.zero		1
	.type		_ZN40_INTERNAL_7149bab0_4_k_cu_c328b913_191794cuda3std6ranges3__45__cpo9iter_moveE,@object
	.size		_ZN40_INTERNAL_7149bab0_4_k_cu_c328b913_191794cuda3std6ranges3__45__cpo9iter_moveE,(_ZN40_INTERNAL_7149bab0_4_k_cu_c328b913_191794cuda3std3__45__cpo5beginE - _ZN40_INTERNAL_7149bab0_4_k_cu_c328b913_191794cuda3std6ranges3__45__cpo9iter_moveE)
_ZN40_INTERNAL_7149bab0_4_k_cu_c328b913_191794cuda3std6ranges3__45__cpo9iter_moveE:
	.zero		1
	.type		_ZN40_INTERNAL_7149bab0_4_k_cu_c328b913_191794cuda3std3__45__cpo5beginE,@object
	.size		_ZN40_INTERNAL_7149bab0_4_k_cu_c328b913_191794cuda3std3__45__cpo5beginE,(_ZN40_INTERNAL_7149bab0_4_k_cu_c328b913_191794cuda3std3__442_GLOBAL__N__7149bab0_4_k_cu_c328b913_191796ignoreE - _ZN40_INTERNAL_7149bab0_4_k_cu_c328b913_191794cuda3std3__45__cpo5beginE)
_ZN40_INTERNAL_7149bab0_4_k_cu_c328b913_191794cuda3std3__45__cpo5beginE:
	.zero		1
	.type		_ZN40_INTERNAL_7149bab0_4_k_cu_c328b913_191794cuda3std3__442_GLOBAL__N__7149bab0_4_k_cu_c328b913_191796ignoreE,@object
	.size		_ZN40_INTERNAL_7149bab0_4_k_cu_c328b913_191794cuda3std3__442_GLOBAL__N__7149bab0_4_k_cu_c328b913_191796ignoreE,(_ZN40_INTERNAL_7149bab0_4_k_cu_c328b913_191794cute7productE - _ZN40_INTERNAL_7149bab0_4_k_cu_c328b913_191794cuda3std3__442_GLOBAL__N__7149bab0_4_k_cu_c328b913_191796ignoreE)
_ZN40_INTERNAL_7149bab0_4_k_cu_c328b913_191794cuda3std3__442_GLOBAL__N__7149bab0_4_k_cu_c328b913_191796ignoreE:
	.zero		1
	.type		_ZN40_INTERNAL_7149bab0_4_k_cu_c328b913_191794cute7productE,@object
	.size		_ZN40_INTERNAL_7149bab0_4_k_cu_c328b913_191794cute7productE,(_ZN40_INTERNAL_7149bab0_4_k_cu_c328b913_191794cuda3std3__45__cpo3endE - _ZN40_INTERNAL_7149bab0_4_k_cu_c328b913_191794cute7productE)
_ZN40_INTERNAL_7149bab0_4_k_cu_c328b913_191794cute7productE:
	.zero		1
	.type		_ZN40_INTERNAL_7149bab0_4_k_cu_c328b913_191794cuda3std3__45__cpo3endE,@object
	.size		_ZN40_INTERNAL_7149bab0_4_k_cu_c328b913_191794cuda3std3__45__cpo3endE,(_ZN40_INTERNAL_7149bab0_4_k_cu_c328b913_191794cuda3std3__419piecewise_constructE - _ZN40_INTERNAL_7149bab0_4_k_cu_c328b913_191794cuda3std3__45__cpo3endE)
_ZN40_INTERNAL_7149bab0_4_k_cu_c328b913_191794cuda3std3__45__cpo3endE:
	.zero		1
	.type		_ZN40_INTERNAL_7149bab0_4_k_cu_c328b913_191794cuda3std3__419piecewise_constructE,@object
	.size		_ZN40_INTERNAL_7149bab0_4_k_cu_c328b913_191794cuda3std3__419piecewise_constructE,(_ZN40_INTERNAL_7149bab0_4_k_cu_c328b913_191794cuda3std3__45__cpo4cendE - _ZN40_INTERNAL_7149bab0_4_k_cu_c328b913_191794cuda3std3__419piecewise_constructE)
_ZN40_INTERNAL_7149bab0_4_k_cu_c328b913_191794cuda3std3__419piecewise_constructE:
	.zero		1
	.type		_ZN40_INTERNAL_7149bab0_4_k_cu_c328b913_191794cuda3std3__45__cpo4cendE,@object
	.size		_ZN40_INTERNAL_7149bab0_4_k_cu_c328b913_191794cuda3std3__45__cpo4cendE,(_ZN40_INTERNAL_7149bab0_4_k_cu_c328b913_191794cuda3std6ranges3__45__cpo4swapE - _ZN40_INTERNAL_7149bab0_4_k_cu_c328b913_191794cuda3std3__45__cpo4cendE)
_ZN40_INTERNAL_7149bab0_4_k_cu_c328b913_191794cuda3std3__45__cpo4cendE:
	.zero		1
	.type		_ZN40_INTERNAL_7149bab0_4_k_cu_c328b913_191794cuda3std6ranges3__45__cpo4swapE,@object
	.size		_ZN40_INTERNAL_7149bab0_4_k_cu_c328b913_191794cuda3std6ranges3__45__cpo4swapE,(.L_8 - _ZN40_INTERNAL_7149bab0_4_k_cu_c328b913_191794cuda3std6ranges3__45__cpo4swapE)
_ZN40_INTERNAL_7149bab0_4_k_cu_c328b913_191794cuda3std6ranges3__45__cpo4swapE:
	.zero		1
.L_8:


//--------------------- .nv.constant0._ZN7cutlass13device_kernelINS_4gemm6kernel13GemmUniversalIN4cute5tupleIJiiiiEEENS1_10collective13CollectiveMmaINS1_34MainloopSm90TmaGmmaWarpSpecializedILi2ENS5_IJNS4_1CILi1EEESB_SB_EEENS1_32KernelTmaWarpSpecializedPingpongEEENS5_IJNSA_ILi64EEENSA_ILi128EEESG_EEEfNS5_IJlSB_lEEEfSI_NS4_8TiledMMAINS4_8MMA_AtomIJNS4_4SM904GMMA30MMA_64x128x8_F32TF32TF32_SS_TNILNSM_7ScaleInE1ELSO_1EEEEEENS4_6LayoutISC_NS5_IJNSA_ILi0EEESS_SS_EEEEENS5_IJNS4_10UnderscoreESV_SV_EEEEENS4_13SM90_TMA_LOADENS4_14ComposedLayoutINS4_7SwizzleILi3ELi4ELi3EEENS4_18smem_ptr_flag_bitsILi32EEENSR_INS5_IJNSA_ILi8EEENSA_ILi32EEEEEENS5_IJS15_SB_EEEEEEEvNS4_8identityESY_S19_vS1A_EENS_8epilogue10collective6detail29Sm90TmaWarpSpecializedAdapterINS1D_15DefaultEpilogueIfSI_SI_NS1C_6thread17LinearCombinationIfLi1EffLNS1H_9ScaleType4KindE0ELNS_15FloatRoundStyleE2EfEENS1_15EpilogueDefaultEEEEEvvEEEEvNT_6ParamsE --------------------------
	.section	.nv.constant0._ZN7cutlass13device_kernelINS_4gemm6kernel13GemmUniversalIN4cute5tupleIJiiiiEEENS1_10collective13CollectiveMmaINS1_34MainloopSm90TmaGmmaWarpSpecializedILi2ENS5_IJNS4_1CILi1EEESB_SB_EEENS1_32KernelTmaWarpSpecializedPingpongEEENS5_IJNSA_ILi64EEENSA_ILi128EEESG_EEEfNS5_IJlSB_lEEEfSI_NS4_8TiledMMAINS4_8MMA_AtomIJNS4_4SM904GMMA30MMA_64x128x8_F32TF32TF32_SS_TNILNSM_7ScaleInE1ELSO_1EEEEEENS4_6LayoutISC_NS5_IJNSA_ILi0EEESS_SS_EEEEENS5_IJNS4_10UnderscoreESV_SV_EEEEENS4_13SM90_TMA_LOADENS4_14ComposedLayoutINS4_7SwizzleILi3ELi4ELi3EEENS4_18smem_ptr_flag_bitsILi32EEENSR_INS5_IJNSA_ILi8EEENSA_ILi32EEEEEENS5_IJS15_SB_EEEEEEEvNS4_8identityESY_S19_vS1A_EENS_8epilogue10collective6detail29Sm90TmaWarpSpecializedAdapterINS1D_15DefaultEpilogueIfSI_SI_NS1C_6thread17LinearCombinationIfLi1EffLNS1H_9ScaleType4KindE0ELNS_15FloatRoundStyleE2EfEENS1_15EpilogueDefaultEEEEEvvEEEEvNT_6ParamsE,"a",@progbits
	.sectionflags	@""
	.align	4
.nv.constant0._ZN7cutlass13device_kernelINS_4gemm6kernel13GemmUniversalIN4cute5tupleIJiiiiEEENS1_10collective13CollectiveMmaINS1_34MainloopSm90TmaGmmaWarpSpecializedILi2ENS5_IJNS4_1CILi1EEESB_SB_EEENS1_32KernelTmaWarpSpecializedPingpongEEENS5_IJNSA_ILi64EEENSA_ILi128EEESG_EEEfNS5_IJlSB_lEEEfSI_NS4_8TiledMMAINS4_8MMA_AtomIJNS4_4SM904GMMA30MMA_64x128x8_F32TF32TF32_SS_TNILNSM_7ScaleInE1ELSO_1EEEEEENS4_6LayoutISC_NS5_IJNSA_ILi0EEESS_SS_EEEEENS5_IJNS4_10UnderscoreESV_SV_EEEEENS4_13SM90_TMA_LOADENS4_14ComposedLayoutINS4_7SwizzleILi3ELi4ELi3EEENS4_18smem_ptr_flag_bitsILi32EEENSR_INS5_IJNSA_ILi8EEENSA_ILi32EEEEEENS5_IJS15_SB_EEEEEEEvNS4_8identityESY_S19_vS1A_EENS_8epilogue10collective6detail29Sm90TmaWarpSpecializedAdapterINS1D_15DefaultEpilogueIfSI_SI_NS1C_6thread17LinearCombinationIfLi1EffLNS1H_9ScaleType4KindE0ELNS_15FloatRoundStyleE2EfEENS1_15EpilogueDefaultEEEEEvvEEEEvNT_6ParamsE:
	.zero		1664


//--------------------- SYMBOLS --------------------------

	.type		.nv.reservedSmem.offset0,@object
	.size		.nv.reservedSmem.offset0,0x4
	.type		__assertfail,@function
